# CuTe-DSL kernel — source=cudnn_frontend_dsl family=gemm_swiglu
# config = {"ab_dtype": "BFloat16", "c_dtype": "BFloat16", "mma_mn": [128, 128], "cluster_mn": [1, 1]}


// ===== COMPILED SASS (sm_100a) =====

	.target	sm_100a

	.elftype	@"ET_EXEC"


//--------------------- .note.nv.tkinfo           --------------------------
	.section	.note.nv.tkinfo,"",@"SHT_NOTE"
	.sectionflags	@"SHF_NOTE_NV_TKINFO"
	.tkinfo
        /*0018*/ 	.word	0x00000081
        /*0030*/ 	.string	""
        /*0030*/ 	.string	"ptxas"
        /*0030*/ 	.string	"Cuda compilation tools, release 12.9, V12.9.83"
        /*0030*/ 	.string	"Build system must define TOOLS_VERSION_EXTENDED"
        /*0030*/ 	.string	"-O 3 -arch sm_100a "



//--------------------- .note.nv.cuver            --------------------------
	.section	.note.nv.cuver,"",@"SHT_NOTE"
	.sectionflags	@"SHF_NOTE_NV_CUVER"
        /*0018*/ 	.short	0x0001
        /*001a*/ 	.short	0x0064
        /*001c*/ 	.short	0x0001
        /*001e*/ 	.short	0x0000
        /*0020*/ 	.short	0x0001
        /*0022*/ 	.short	0x0000


//--------------------- .nv.info                  --------------------------
	.section	.nv.info,"",@"SHT_CUDA_INFO"
	.align	4


	//----- nvinfo : EIATTR_REGCOUNT
	.align		4
        /*0000*/ 	.byte	0x04, 0x2f
        /*0002*/ 	.short	(.L_4 - .L_3)
	.align		4
.L_3:
        /*0004*/ 	.word	index@(kernel_cutlass_kernel_cudnngemm_swigludense_gemm_persistent_swigluPersistentDenseGemmKernel_object_at__TiledMMA_ThrLayoutVMNK11110000_PermutationMNK____MMAAtom_ThrID10_ShapeMNK12812816_TV_0)
        /*0008*/ 	.word	0x00000060


	//----- nvinfo : EIATTR_FRAME_SIZE
	.align		4
.L_4:
        /*000c*/ 	.byte	0x04, 0x11
        /*000e*/ 	.short	(.L_6 - .L_5)
	.align		4
.L_5:
        /*0010*/ 	.word	index@($__internal_2_$__cuda_sm10x_tcgen05_guardrail_trap_unallocated_columns_being_dealloced)
        /*0014*/ 	.word	0x00000000


	//----- nvinfo : EIATTR_FRAME_SIZE
	.align		4
.L_6:
        /*0018*/ 	.byte	0x04, 0x11
        /*001a*/ 	.short	(.L_8 - .L_7)
	.align		4
.L_7:
        /*001c*/ 	.word	index@($__internal_1_$__cuda_sm10x_tcgen05_guardrail_trap_phase_invalid_during_alloc)
        /*0020*/ 	.word	0x00000000


	//----- nvinfo : EIATTR_FRAME_SIZE
	.align		4
.L_8:
        /*0024*/ 	.byte	0x04, 0x11
        /*0026*/ 	.short	(.L_10 - .L_9)
	.align		4
.L_9:
        /*0028*/ 	.word	index@($__internal_0_$__cuda_sm10x_tcgen05_guardrail_trap_col_being_dealloced_not_returned_by_alloc)
        /*002c*/ 	.word	0x00000000


	//----- nvinfo : EIATTR_FRAME_SIZE
	.align		4
.L_10:
        /*0030*/ 	.byte	0x04, 0x11
        /*0032*/ 	.short	(.L_12 - .L_11)
	.align		4
.L_11:
        /*0034*/ 	.word	index@(kernel_cutlass_kernel_cudnngemm_swigludense_gemm_persistent_swigluPersistentDenseGemmKernel_object_at__TiledMMA_ThrLayoutVMNK11110000_PermutationMNK____MMAAtom_ThrID10_ShapeMNK12812816_TV_0)
        /*0038*/ 	.word	0x00000000


	//----- nvinfo : EIATTR_MIN_STACK_SIZE
	.align		4
.L_12:
        /*003c*/ 	.byte	0x04, 0x12
        /*003e*/ 	.short	(.L_14 - .L_13)
	.align		4
.L_13:
        /*0040*/ 	.word	index@(kernel_cutlass_kernel_cudnngemm_swigludense_gemm_persistent_swigluPersistentDenseGemmKernel_object_at__TiledMMA_ThrLayoutVMNK11110000_PermutationMNK____MMAAtom_ThrID10_ShapeMNK12812816_TV_0)
        /*0044*/ 	.word	0x00000000
.L_14:


//--------------------- .nv.info.kernel_cutlass_kernel_cudnngemm_swigludense_gemm_persistent_swigluPersistentDenseGemmKernel_object_at__TiledMMA_ThrLayoutVMNK11110000_PermutationMNK____MMAAtom_ThrID10_ShapeMNK12812816_TV_0 --------------------------
	.section	.nv.info.kernel_cutlass_kernel_cudnngemm_swigludense_gemm_persistent_swigluPersistentDenseGemmKernel_object_at__TiledMMA_ThrLayoutVMNK11110000_PermutationMNK____MMAAtom_ThrID10_ShapeMNK12812816_TV_0,"",@"SHT_CUDA_INFO"
	.sectionflags	@""
	.align	4


	//----- nvinfo : EIATTR_CUDA_API_VERSION
	.align		4
        /*0000*/ 	.byte	0x04, 0x37
        /*0002*/ 	.short	(.L_16 - .L_15)
.L_15:
        /*0004*/ 	.word	0x00000081


	//----- nvinfo : EIATTR_KPARAM_INFO
	.align		4
.L_16:
        /*0008*/ 	.byte	0x04, 0x17
        /*000a*/ 	.short	(.L_18 - .L_17)
.L_17:
        /*000c*/ 	.word	0x00000000
        /*0010*/ 	.short	0x0008
        /*0012*/ 	.short	0x0264
        /*0014*/ 	.byte	0x00, 0xf0, 0x11, 0x00


	//----- nvinfo : EIATTR_KPARAM_INFO
	.align		4
.L_18:
        /*0018*/ 	.byte	0x04, 0x17
        /*001a*/ 	.short	(.L_20 - .L_19)
.L_19:
        /*001c*/ 	.word	0x00000000
        /*0020*/ 	.short	0x0007
        /*0022*/ 	.short	0x0258
        /*0024*/ 	.byte	0x00, 0xf0, 0x31, 0x00


	//----- nvinfo : EIATTR_KPARAM_INFO
	.align		4
.L_20:
        /*0028*/ 	.byte	0x04, 0x17
        /*002a*/ 	.short	(.L_22 - .L_21)
.L_21:
        /*002c*/ 	.word	0x00000000
        /*0030*/ 	.short	0x0006
        /*0032*/ 	.short	0x024c
        /*0034*/ 	.byte	0x00, 0xf0, 0x31, 0x00


	//----- nvinfo : EIATTR_KPARAM_INFO
	.align		4
.L_22:
        /*0038*/ 	.byte	0x04, 0x17
        /*003a*/ 	.short	(.L_24 - .L_23)
.L_23:
        /*003c*/ 	.word	0x00000000
        /*0040*/ 	.short	0x0005
        /*0042*/ 	.short	0x0240
        /*0044*/ 	.byte	0x00, 0xf0, 0x31, 0x00


	//----- nvinfo : EIATTR_KPARAM_INFO
	.align		4
.L_24:
        /*0048*/ 	.byte	0x04, 0x17
        /*004a*/ 	.short	(.L_26 - .L_25)
.L_25:
        /*004c*/ 	.word	0x00000000
        /*0050*/ 	.short	0x0004
        /*0052*/ 	.short	0x01c0
        /*0054*/ 	.byte	0x00, 0xf0, 0x01, 0x02


	//----- nvinfo : EIATTR_KPARAM_INFO
	.align		4
.L_26:
        /*0058*/ 	.byte	0x04, 0x17
        /*005a*/ 	.short	(.L_28 - .L_27)
.L_27:
        /*005c*/ 	.word	0x00000000
        /*0060*/ 	.short	0x0003
        /*0062*/ 	.short	0x0140
        /*0064*/ 	.byte	0x00, 0xf0, 0x01, 0x02


	//----- nvinfo : EIATTR_KPARAM_INFO
	.align		4
.L_28:
        /*0068*/ 	.byte	0x04, 0x17
        /*006a*/ 	.short	(.L_30 - .L_29)
.L_29:
        /*006c*/ 	.word	0x00000000
        /*0070*/ 	.short	0x0002
        /*0072*/ 	.short	0x00c0
        /*0074*/ 	.byte	0x00, 0xf0, 0x01, 0x02


	//----- nvinfo : EIATTR_KPARAM_INFO
	.align		4
.L_30:
        /*0078*/ 	.byte	0x04, 0x17
        /*007a*/ 	.short	(.L_32 - .L_31)
.L_31:
        /*007c*/ 	.word	0x00000000
        /*0080*/ 	.short	0x0001
        /*0082*/ 	.short	0x0040
        /*0084*/ 	.byte	0x00, 0xf0, 0x01, 0x02


	//----- nvinfo : EIATTR_KPARAM_INFO
	.align		4
.L_32:
        /*0088*/ 	.byte	0x04, 0x17
        /*008a*/ 	.short	(.L_34 - .L_33)
.L_33:
        /*008c*/ 	.word	0x00000000
        /*0090*/ 	.short	0x0000
        /*0092*/ 	.short	0x0000
        /*0094*/ 	.byte	0x00, 0xf0, 0x0d, 0x00


	//----- nvinfo : EIATTR_AT_ENTRY_FRAGMENTS
	.align		4
.L_34:
        /*0098*/ 	.byte	0x04, 0x4f
        /*009a*/ 	.short	(.L_36 - .L_35)


	//   ....[0]....
.L_35:
        /*009c*/ 	.word	0x00000004


	//----- nvinfo : EIATTR_RESERVED_SMEM_USED
	.align		4
.L_36:
        /*00a0*/ 	.byte	0x01, 0x41
	.zero		2


	//----- nvinfo : EIATTR_SPARSE_MMA_MASK
	.align		4
        /*00a4*/ 	.byte	0x03, 0x50
        /*00a6*/ 	.short	0x0000


	//----- nvinfo : EIATTR_TCGEN05_1CTA_USED
	.align		4
        /*00a8*/ 	.byte	0x01, 0x51
	.zero		2


	//----- nvinfo : EIATTR_MAXREG_COUNT
	.align		4
        /*00ac*/ 	.byte	0x03, 0x1b
        /*00ae*/ 	.short	0x00ff


	//----- nvinfo : EIATTR_NUM_BARRIERS
	.align		4
        /*00b0*/ 	.byte	0x02, 0x4c
        /*00b2*/ 	.byte	0x03
	.zero		1


	//----- nvinfo : EIATTR_INT_WARP_WIDE_INSTR_OFFSETS
	.align		4
        /*00b4*/ 	.byte	0x04, 0x31
        /*00b6*/ 	.short	(.L_38 - .L_37)


	//   ....[0]....
.L_37:
        /*00b8*/ 	.word	0x00003b10


	//   ....[1]....
        /*00bc*/ 	.word	0x00003b40


	//----- nvinfo : EIATTR_COOP_GROUP_MASK_REGIDS
	.align		4
.L_38:
        /*00c0*/ 	.byte	0x04, 0x29
        /*00c2*/ 	.short	(.L_40 - .L_39)


	//   ....[0]....
.L_39:
        /*00c4*/ 	.word	0xffffffff


	//   ....[1]....
        /*00c8*/ 	.word	0xffffffff


	//   ....[2]....
        /*00cc*/ 	.word	0xffffffff


	//   ....[3]....
        /*00d0*/ 	.word	0xffffffff


	//----- nvinfo : EIATTR_COOP_GROUP_INSTR_OFFSETS
	.align		4
.L_40:
        /*00d4*/ 	.byte	0x04, 0x28
        /*00d6*/ 	.short	(.L_42 - .L_41)


	//   ....[0]....
.L_41:
        /*00d8*/ 	.word	0x00001610


	//   ....[1]....
        /*00dc*/ 	.word	0x000018d0


	//   ....[2]....
        /*00e0*/ 	.word	0x00003990


	//   ....[3]....
        /*00e4*/ 	.word	0x00003bf0


	//----- nvinfo : EIATTR_VRC_CTA_INIT_COUNT
	.align		4
.L_42:
        /*00e8*/ 	.byte	0x02, 0x4a
        /*00ea*/ 	.byte	0x80
	.zero		1


	//----- nvinfo : EIATTR_MBARRIER_INSTR_OFFSETS
	.align		4
        /*00ec*/ 	.byte	0x04, 0x39
        /*00ee*/ 	.short	(.L_44 - .L_43)


	//   ....[0]....
.L_43:
        /*00f0*/ 	.word	0x00000260
        /*00f4*/ 	.word	0x000000ff
        /*00f8*/ 	.word	0x00000000
        /*00fc*/ 	.short	0x0100
        /*00fe*/ 	.byte	0x05
	.zero		1


	//   ....[1]....
        /*0100*/ 	.word	0x00000270
        /*0104*/ 	.word	0x000000ff
        /*0108*/ 	.word	0x00000008
        /*010c*/ 	.short	0x0100
        /*010e*/ 	.byte	0x05
	.zero		1


	//   ....[2]....
        /*0110*/ 	.word	0x00000280
        /*0114*/ 	.word	0x000000ff
        /*0118*/ 	.word	0x00000010
        /*011c*/ 	.short	0x0100
        /*011e*/ 	.byte	0x05
	.zero		1


	//   ....[3]....
        /*0120*/ 	.word	0x00000290
        /*0124*/ 	.word	0x000000ff
        /*0128*/ 	.word	0x00000018
        /*012c*/ 	.short	0x0100
        /*012e*/ 	.byte	0x05
	.zero		1


	//   ....[4]....
        /*0130*/ 	.word	0x000002a0
        /*0134*/ 	.word	0x000000ff
        /*0138*/ 	.word	0x00000020
        /*013c*/ 	.short	0x0100
        /*013e*/ 	.byte	0x05
	.zero		1


	//   ....[5]....
        /*0140*/ 	.word	0x000002b0
        /*0144*/ 	.word	0x000000ff
        /*0148*/ 	.word	0x00000028
        /*014c*/ 	.short	0x0100
        /*014e*/ 	.byte	0x05
	.zero		1


	//   ....[6]....
        /*0150*/ 	.word	0x000002c0
        /*0154*/ 	.word	0x000000ff
        /*0158*/ 	.word	0x00000030
        /*015c*/ 	.short	0x0100
        /*015e*/ 	.byte	0x05
	.zero		1


	//   ....[7]....
        /*0160*/ 	.word	0x000002d0
        /*0164*/ 	.word	0x000000ff
        /*0168*/ 	.word	0x00000038
        /*016c*/ 	.short	0x0100
        /*016e*/ 	.byte	0x05
	.zero		1


	//   ....[8]....
        /*0170*/ 	.word	0x000002e0
        /*0174*/ 	.word	0x000000ff
        /*0178*/ 	.word	0x00000040
        /*017c*/ 	.short	0x0100
        /*017e*/ 	.byte	0x05
	.zero		1


	//   ....[9]....
        /*0180*/ 	.word	0x000002f0
        /*0184*/ 	.word	0x000000ff
        /*0188*/ 	.word	0x00000048
        /*018c*/ 	.short	0x0100
        /*018e*/ 	.byte	0x05
	.zero		1


	//   ....[10]....
        /*0190*/ 	.word	0x00000430
        /*0194*/ 	.word	0x000000ff
        /*0198*/ 	.word	0x00000050
        /*019c*/ 	.short	0x0100
        /*019e*/ 	.byte	0x06
	.zero		1


	//   ....[11]....
        /*01a0*/ 	.word	0x00000440
        /*01a4*/ 	.word	0x000000ff
        /*01a8*/ 	.word	0x00000058
        /*01ac*/ 	.short	0x0100
        /*01ae*/ 	.byte	0x06
	.zero		1


	//   ....[12]....
        /*01b0*/ 	.word	0x00000450
        /*01b4*/ 	.word	0x000000ff
        /*01b8*/ 	.word	0x00000060
        /*01bc*/ 	.short	0x0100
        /*01be*/ 	.byte	0x06
	.zero		1


	//   ....[13]....
        /*01c0*/ 	.word	0x00000460
        /*01c4*/ 	.word	0x000000ff
        /*01c8*/ 	.word	0x00000068
        /*01cc*/ 	.short	0x0100
        /*01ce*/ 	.byte	0x06
	.zero		1


	//   ....[14]....
        /*01d0*/ 	.word	0x00000810
        /*01d4*/ 	.word	0x000000ff
        /*01d8*/ 	.word	0x00000028
        /*01dc*/ 	.short	0x010a
        /*01de*/ 	.byte	0x05
	.zero		1


	//   ....[15]....
        /*01e0*/ 	.word	0x00000920
        /*01e4*/ 	.word	0x000000ff
        /*01e8*/ 	.word	0x00000028
        /*01ec*/ 	.short	0x010a
        /*01ee*/ 	.byte	0x09
	.zero		1


	//   ....[16]....
        /*01f0*/ 	.word	0x00000a40
        /*01f4*/ 	.word	0x000000ff
        /*01f8*/ 	.word	0x00000028
        /*01fc*/ 	.short	0x010a
        /*01fe*/ 	.byte	0x1a
	.zero		1


	//   ....[17]....
        /*0200*/ 	.word	0x00000d80
        /*0204*/ 	.word	0x000000ff
        /*0208*/ 	.word	0x00000028
        /*020c*/ 	.short	0x010a
        /*020e*/ 	.byte	0x04
	.zero		1


	//   ....[18]....
        /*0210*/ 	.word	0x000010d0
        /*0214*/ 	.word	0x000000ff
        /*0218*/ 	.word	0x00000000
        /*021c*/ 	.short	0x010a
        /*021e*/ 	.byte	0x06
	.zero		1


	//   ....[19]....
        /*0220*/ 	.word	0x000010f0
        /*0224*/ 	.word	0x000000ff
        /*0228*/ 	.word	0x00000060
        /*022c*/ 	.short	0x010a
        /*022e*/ 	.byte	0x07
	.zero		1


	//   ....[20]....
        /*0230*/ 	.word	0x000012a0
        /*0234*/ 	.word	0x000000ff
        /*0238*/ 	.word	0x00000000
        /*023c*/ 	.short	0x010a
        /*023e*/ 	.byte	0x05
	.zero		1


	//   ....[21]....
        /*0240*/ 	.word	0x00001410
        /*0244*/ 	.word	0x000000ff
        /*0248*/ 	.word	0x00000000
        /*024c*/ 	.short	0x010a
        /*024e*/ 	.byte	0x0b
	.zero		1


	//   ....[22]....
        /*0250*/ 	.word	0x000015b0
        /*0254*/ 	.word	0x000000ff
        /*0258*/ 	.word	0x00000060
        /*025c*/ 	.short	0x010a
        /*025e*/ 	.byte	0x04
	.zero		1


	//   ....[23]....
        /*0260*/ 	.word	0x00001e40
        /*0264*/ 	.word	0x000000ff
        /*0268*/ 	.word	0x00000050
        /*026c*/ 	.short	0x010a
        /*026e*/ 	.byte	0x0b
	.zero		1


	//   ....[24]....
        /*0270*/ 	.word	0x00003720
        /*0274*/ 	.word	0x000000ff
        /*0278*/ 	.word	0x00000060
        /*027c*/ 	.short	0x0101
        /*027e*/ 	.byte	0x0b
	.zero		1


	//   ....[25]....
        /*0280*/ 	.word	0x00003c50
        /*0284*/ 	.word	0x00000000
        /*0288*/ 	.word	0x00000028
        /*028c*/ 	.short	0x010a
        /*028e*/ 	.byte	0xff
	.zero		1


	//   ....[26]....
        /*0290*/ 	.word	0x00003cd0
        /*0294*/ 	.word	0x00000000
        /*0298*/ 	.word	0x00000028
        /*029c*/ 	.short	0x010a
        /*029e*/ 	.byte	0xff
	.zero		1


	//   ....[27]....
        /*02a0*/ 	.word	0x00003d50
        /*02a4*/ 	.word	0x00000000
        /*02a8*/ 	.word	0x00000060
        /*02ac*/ 	.short	0x010a
        /*02ae*/ 	.byte	0xff
	.zero		1


	//   ....[28]....
        /*02b0*/ 	.word	0x00003dd0
        /*02b4*/ 	.word	0x00000000
        /*02b8*/ 	.word	0x00000000
        /*02bc*/ 	.short	0x010a
        /*02be*/ 	.byte	0xff
	.zero		1


	//   ....[29]....
        /*02c0*/ 	.word	0x00003e40
        /*02c4*/ 	.word	0x00000000
        /*02c8*/ 	.word	0x00000060
        /*02cc*/ 	.short	0x010a
        /*02ce*/ 	.byte	0xff
	.zero		1


	//   ....[30]....
        /*02d0*/ 	.word	0x00003eb0
        /*02d4*/ 	.word	0x00000004
        /*02d8*/ 	.word	0x00000050
        /*02dc*/ 	.short	0x010a
        /*02de*/ 	.byte	0xff
	.zero		1


	//----- nvinfo : EIATTR_NUM_MBARRIERS
	.align		4
.L_44:
        /*02e0*/ 	.byte	0x03, 0x38
        /*02e2*/ 	.short	0x000e


	//----- nvinfo : EIATTR_EXIT_INSTR_OFFSETS
	.align		4
        /*02e4*/ 	.byte	0x04, 0x1c
        /*02e6*/ 	.short	(.L_46 - .L_45)


	//   ....[0]....
.L_45:
        /*02e8*/ 	.word	0x000015e0


	//   ....[1]....
        /*02ec*/ 	.word	0x00003c10


	//----- nvinfo : EIATTR_REQNTID
	.align		4
.L_46:
        /*02f0*/ 	.byte	0x04, 0x10
        /*02f2*/ 	.short	(.L_48 - .L_47)
.L_47:
        /*02f4*/ 	.word	0x000000c0
        /*02f8*/ 	.word	0x00000001
        /*02fc*/ 	.word	0x00000001


	//----- nvinfo : EIATTR_CRS_STACK_SIZE
	.align		4
.L_48:
        /*0300*/ 	.byte	0x04, 0x1e
        /*0302*/ 	.short	(.L_50 - .L_49)
.L_49:
        /*0304*/ 	.word	0x00000000


	//----- nvinfo : EIATTR_CBANK_PARAM_SIZE
	.align		4
.L_50:
        /*0308*/ 	.byte	0x03, 0x19
        /*030a*/ 	.short	0x0268


	//----- nvinfo : EIATTR_PARAM_CBANK
	.align		4
        /*030c*/ 	.byte	0x04, 0x0a
        /*030e*/ 	.short	(.L_52 - .L_51)
	.align		4
.L_51:
        /*0310*/ 	.word	index@(.nv.constant0.kernel_cutlass_kernel_cudnngemm_swigludense_gemm_persistent_swigluPersistentDenseGemmKernel_object_at__TiledMMA_ThrLayoutVMNK11110000_PermutationMNK____MMAAtom_ThrID10_ShapeMNK12812816_TV_0)
        /*0314*/ 	.short	0x0380
        /*0316*/ 	.short	0x0268


	//----- nvinfo : EIATTR_SW_WAR
	.align		4
.L_52:
        /*0318*/ 	.byte	0x04, 0x36
        /*031a*/ 	.short	(.L_54 - .L_53)
.L_53:
        /*031c*/ 	.word	0x00000008
.L_54:


//--------------------- .nv.compat                --------------------------
	.section	.nv.compat,"",@"SHT_CUDA_COMPAT_INFO"
	.align	4
        /*0000*/ 	.byte	0x02, 0x02, 0x02, 0x00, 0x02, 0x05, 0x05, 0x00, 0x02, 0x03, 0x01, 0x00, 0x02, 0x06, 0x01, 0x00


//--------------------- .nv.callgraph             --------------------------
	.section	.nv.callgraph,"",@"SHT_CUDA_CALLGRAPH"
	.align	4
	.sectionentsize	8
	.align		4
        /*0000*/ 	.word	0x00000000
	.align		4
        /*0004*/ 	.word	0xffffffff
	.align		4
        /*0008*/ 	.word	0x00000000
	.align		4
        /*000c*/ 	.word	0xfffffffe
	.align		4
        /*0010*/ 	.word	0x00000000
	.align		4
        /*0014*/ 	.word	0xfffffffd
	.align		4
        /*0018*/ 	.word	0x00000000
	.align		4
        /*001c*/ 	.word	0xfffffffc


//--------------------- .text.kernel_cutlass_kernel_cudnngemm_swigludense_gemm_persistent_swigluPersistentDenseGemmKernel_object_at__TiledMMA_ThrLayoutVMNK11110000_PermutationMNK____MMAAtom_ThrID10_ShapeMNK12812816_TV_0 --------------------------
	.section	.text.kernel_cutlass_kernel_cudnngemm_swigludense_gemm_persistent_swigluPersistentDenseGemmKernel_object_at__TiledMMA_ThrLayoutVMNK11110000_PermutationMNK____MMAAtom_ThrID10_ShapeMNK12812816_TV_0,"ax",@progbits
	.align	128
        .global         kernel_cutlass_kernel_cudnngemm_swigludense_gemm_persistent_swigluPersistentDenseGemmKernel_object_at__TiledMMA_ThrLayoutVMNK11110000_PermutationMNK____MMAAtom_ThrID10_ShapeMNK12812816_TV_0
        .type           kernel_cutlass_kernel_cudnngemm_swigludense_gemm_persistent_swigluPersistentDenseGemmKernel_object_at__TiledMMA_ThrLayoutVMNK11110000_PermutationMNK____MMAAtom_ThrID10_ShapeMNK12812816_TV_0,@function
        .size           kernel_cutlass_kernel_cudnngemm_swigludense_gemm_persistent_swigluPersistentDenseGemmKernel_object_at__TiledMMA_ThrLayoutVMNK11110000_PermutationMNK____MMAAtom_ThrID10_ShapeMNK12812816_TV_0,(.L_x_45 - kernel_cutlass_kernel_cudnngemm_swigludense_gemm_persistent_swigluPersistentDenseGemmKernel_object_at__TiledMMA_ThrLayoutVMNK11110000_PermutationMNK____MMAAtom_ThrID10_ShapeMNK12812816_TV_0)
        .other          kernel_cutlass_kernel_cudnngemm_swigludense_gemm_persistent_swigluPersistentDenseGemmKernel_object_at__TiledMMA_ThrLayoutVMNK11110000_PermutationMNK____MMAAtom_ThrID10_ShapeMNK12812816_TV_0,@"STO_CUDA_ENTRY STV_DEFAULT"
kernel_cutlass_kernel_cudnngemm_swigludense_gemm_persistent_swigluPersistentDenseGemmKernel_object_at__TiledMMA_ThrLayoutVMNK11110000_PermutationMNK____MMAAtom_ThrID10_ShapeMNK12812816_TV_0:
.text.kernel_cutlass_kernel_cudnngemm_swigludense_gemm_persistent_swigluPersistentDenseGemmKernel_object_at__TiledMMA_ThrLayoutVMNK11110000_PermutationMNK____MMAAtom_ThrID10_ShapeMNK12812816_TV_0:
[----:B------:R-:W1:Y:S01]  /*0000*/  LDC R1, c[0x0][0x37c] ;  /* 0x0000df00ff017b82 */ /* 0x000e620000000800 */
[----:B------:R-:W2:Y:S01]  /*0010*/  S2R R3, SR_TID.X ;  /* 0x0000000000037919 */ /* 0x000ea20000002100 */
[----:B------:R-:W3:Y:S01]  /*0020*/  LDCU.U8 UR5, c[0x0][0x382] ;  /* 0x00007040ff0577ac */ /* 0x000ee20008000000 */
[----:B------:R-:W4:Y:S01]  /*0030*/  LDCU.U8 UR4, c[0x0][0x381] ;  /* 0x00007020ff0477ac */ /* 0x000f220008000000 */
[----:B---3--:R-:W-:Y:S02]  /*0040*/  ULOP3.LUT UR5, UR5, 0x1, URZ, 0xc0, !UPT ;  /* 0x0000000105057892 */ /* 0x008fe4000f8ec0ff */
[----:B----4-:R-:W-:Y:S02]  /*0050*/  ULOP3.LUT UR4, UR4, 0x1, URZ, 0xc0, !UPT ;  /* 0x0000000104047892 */ /* 0x010fe4000f8ec0ff */
[----:B------:R-:W-:Y:S02]  /*0060*/  UISETP.NE.U32.AND UP5, UPT, UR5, 0x1, UPT ;  /* 0x000000010500788c */ /* 0x000fe4000bfa5070 */
[----:B------:R-:W-:Y:S01]  /*0070*/  UISETP.NE.U32.AND UP4, UPT, UR4, 0x1, UPT ;  /* 0x000000010400788c */ /* 0x000fe2000bf85070 */
[----:B--2---:R-:W-:-:S04]  /*0080*/  SHF.R.U32.HI R5, RZ, 0x5, R3 ;  /* 0x00000005ff057819 */ /* 0x004fc80000011603 */
[----:B------:R-:W-:-:S13]  /*0090*/  ISETP.NE.AND P1, PT, R5, 0x5, PT ;  /* 0x000000050500780c */ /* 0x000fda0003f25270 */
[----:B-1----:R-:W-:Y:S05]  /*00a0*/  @P1 BRA `(.L_x_0) ;  /* 0x00000000003c1947 */ /* 0x002fea0003800000 */
[----:B------:R-:W1:Y:S02]  /*00b0*/  LDCU.64 UR4, c[0x0][0x348] ;  /* 0x00006900ff0477ac */ /* 0x000e640008000a00 */
[----:B-1----:R-:W-:Y:S02]  /*00c0*/  UIADD3 UR10, UP3, UPT, UR4, 0x40, URZ ;  /* 0x00000040040a7890 */ /* 0x002fe4000ff7e0ff */
[----:B------:R-:W-:Y:S02]  /*00d0*/  UIADD3 UR8, UP2, UPT, UR4, 0xc0, URZ ;  /* 0x000000c004087890 */ /* 0x000fe4000ff5e0ff */
[----:B------:R-:W-:Y:S02]  /*00e0*/  UIADD3 UR6, UP1, UPT, UR4, 0x140, URZ ;  /* 0x0000014004067890 */ /* 0x000fe4000ff3e0ff */
[----:B------:R-:W-:Y:S02]  /*00f0*/  UIADD3 UR4, UP0, UPT, UR4, 0x1c0, URZ ;  /* 0x000001c004047890 */ /* 0x000fe4000ff1e0ff */
[----:B------:R-:W-:-:S02]  /*0100*/  UIADD3.X UR11, UPT, UPT, URZ, UR5, URZ, UP3, !UPT ;  /* 0x00000005ff0b7290 */ /* 0x000fc40009ffe4ff */
[----:B------:R-:W-:Y:S02]  /*0110*/  UIADD3.X UR9, UPT, UPT, URZ, UR5, URZ, UP2, !UPT ;  /* 0x00000005ff097290 */ /* 0x000fe400097fe4ff */
[----:B------:R-:W-:Y:S02]  /*0120*/  UIADD3.X UR7, UPT, UPT, URZ, UR5, URZ, UP1, !UPT ;  /* 0x00000005ff077290 */ /* 0x000fe40008ffe4ff */
[----:B------:R-:W-:Y:S02]  /*0130*/  UIADD3.X UR5, UPT, UPT, URZ, UR5, URZ, UP0, !UPT ;  /* 0x00000005ff057290 */ /* 0x000fe400087fe4ff */
[----:B------:R-:W-:Y:S01]  /*0140*/  UPLOP3.LUT UP2, UPT, UPT, UPT, UPT, 0x40, 0x4 ;  /* 0x000000000004789c */ /* 0x000fe20003f4e870 */
[----:B------:R1:W-:Y:S02]  /*0150*/  UTMACCTL.PF [UR10] ;  /* 0x000000000a0079b9 */ /* 0x0003e40008040000 */
[----:B------:R1:W-:Y:S02]  /*0160*/  UTMACCTL.PF [UR8] ;  /* 0x00000000080079b9 */ /* 0x0003e40008040000 */
[----:B------:R1:W-:Y:S02]  /*0170*/  UTMACCTL.PF [UR6] ;  /* 0x00000000060079b9 */ /* 0x0003e40008040000 */
[----:B------:R1:W-:Y:S02]  /*0180*/  UTMACCTL.PF [UR4] ;  /* 0x00000000040079b9 */ /* 0x0003e40008040000 */
[----:B-1----:R-:W-:Y:S05]  /*0190*/  BRA `(.L_x_1) ;  /* 0x00000000005c7947 */ /* 0x002fea0003800000 */
.L_x_0:
[----:B------:R-:W-:Y:S01]  /*01a0*/  ISETP.NE.AND P0, PT, R5, RZ, PT ;  /* 0x000000ff0500720c */ /* 0x000fe20003f05270 */
[----:B------:R-:W-:-:S12]  /*01b0*/  UPLOP3.LUT UP2, UPT, UPT, UPT, UPT, 0x40, 0x4 ;  /* 0x000000000004789c */ /* 0x000fd80003f4e870 */
[----:B------:R-:W-:Y:S05]  /*01c0*/  @P0 BRA `(.L_x_1) ;  /* 0x0000000000500947 */ /* 0x000fea0003800000 */
[----:B------:R-:W1:Y:S01]  /*01d0*/  S2UR UR5, SR_CgaCtaId ;  /* 0x00000000000579c3 */ /* 0x000e620000008800 */
[----:B------:R-:W-:Y:S01]  /*01e0*/  UMOV UR6, 0x400 ;  /* 0x0000040000067882 */ /* 0x000fe20000000000 */
[----:B------:R-:W-:Y:S01]  /*01f0*/  UMOV UR4, 0x1 ;  /* 0x0000000100047882 */ /* 0x000fe20000000000 */
[----:B------:R-:W-:Y:S02]  /*0200*/  UPLOP3.LUT UP2, UPT, UPT, UPT, UPT, 0x80, 0x8 ;  /* 0x000000000008789c */ /* 0x000fe40003f4f070 */
[----:B-1----:R-:W-:Y:S02]  /*0210*/  ULEA UR5, UR5, UR6, 0x18 ;  /* 0x0000000605057291 */ /* 0x002fe4000f8ec0ff */
[----:B------:R-:W-:-:S04]  /*0220*/  UIADD3 UR6, UPT, UPT, -UR4, 0x100000, URZ ;  /* 0x0010000004067890 */ /* 0x000fc8000fffe1ff */
[----:B------:R-:W-:Y:S02]  /*0230*/  USHF.L.U32 UR7, UR6, 0xb, URZ ;  /* 0x0000000b06077899 */ /* 0x000fe400080006ff */
[----:B------:R-:W-:Y:S01]  /*0240*/  USHF.L.U32 UR6, UR6, 0x1, URZ ;  /* 0x0000000106067899 */ /* 0x000fe200080006ff */
[----:B------:R-:W1:Y:S11]  /*0250*/  FENCE.VIEW.ASYNC.S ;  /* 0x00000000000073c6 */ /* 0x000e760000000000 */
[----:B-1----:R1:W2:Y:S01]  /*0260*/  SYNCS.EXCH.64 URZ, [UR5], UR6 ;  /* 0x0000000605ff75b2 */ /* 0x0022a20008000100 */
[----:B------:R1:W3:Y:S01]  /*0270*/  SYNCS.EXCH.64 URZ, [UR5+0x8], UR6 ;  /* 0x0000080605ff75b2 */ /* 0x0002e20008000100 */
[----:B------:R1:W4:Y:S01]  /*0280*/  SYNCS.EXCH.64 URZ, [UR5+0x10], UR6 ;  /* 0x0000100605ff75b2 */ /* 0x0003220008000100 */
[----:B------:R1:W5:Y:S01]  /*0290*/  SYNCS.EXCH.64 URZ, [UR5+0x18], UR6 ;  /* 0x0000180605ff75b2 */ /* 0x0003620008000100 */
[----:B------:R1:W1:Y:S01]  /*02a0*/  SYNCS.EXCH.64 URZ, [UR5+0x20], UR6 ;  /* 0x0000200605ff75b2 */ /* 0x0002620008000100 */
[----:B------:R1:W1:Y:S01]  /*02b0*/  SYNCS.EXCH.64 URZ, [UR5+0x28], UR6 ;  /* 0x0000280605ff75b2 */ /* 0x0002620008000100 */
[----:B------:R1:W1:Y:S01]  /*02c0*/  SYNCS.EXCH.64 URZ, [UR5+0x30], UR6 ;  /* 0x0000300605ff75b2 */ /* 0x0002620008000100 */
[----:B------:R1:W1:Y:S01]  /*02d0*/  SYNCS.EXCH.64 URZ, [UR5+0x38], UR6 ;  /* 0x0000380605ff75b2 */ /* 0x0002620008000100 */
[----:B------:R1:W1:Y:S01]  /*02e0*/  SYNCS.EXCH.64 URZ, [UR5+0x40], UR6 ;  /* 0x0000400605ff75b2 */ /* 0x0002620008000100 */
[----:B------:R1:W1:Y:S01]  /*02f0*/  SYNCS.EXCH.64 URZ, [UR5+0x48], UR6 ;  /* 0x0000480605ff75b2 */ /* 0x0002620008000100 */
[----:B------:R-:W-:Y:S01]  /*0300*/  NOP ;  /* 0x0000000000007918 */ /* 0x000fe20000000000 */
.L_x_1:
[----:B------:R-:W-:Y:S01]  /*0310*/  NOP ;  /* 0x0000000000007918 */ /* 0x000fe20000000000 */
[----:B------:R-:W5:Y:S01]  /*0320*/  LDCU.U8 UR20, c[0x0][0x5c8] ;  /* 0x0000b900ff1477ac */ /* 0x000f620008000000 */
[----:B------:R-:W4:Y:S01]  /*0330*/  LDCU.U8 UR19, c[0x0][0x5c9] ;  /* 0x0000b920ff1377ac */ /* 0x000f220008000000 */
[----:B------:R-:W3:Y:S02]  /*0340*/  LDCU.U8 UR18, c[0x0][0x5d4] ;  /* 0x0000ba80ff1277ac */ /* 0x000ee40008000000 */
[----:B-12345:R-:W-:Y:S06]  /*0350*/  BAR.SYNC.DEFER_BLOCKING 0x0 ;  /* 0x0000000000007b1d */ /* 0x03efec0000010000 */
[----:B------:R-:W-:Y:S05]  /*0360*/  BRA.U !UP2, `(.L_x_2) ;  /* 0x000000010a447547 */ /* 0x000fea000b800000 */
[----:B------:R-:W1:Y:S01]  /*0370*/  S2UR UR6, SR_CgaCtaId ;  /* 0x00000000000679c3 */ /* 0x000e620000008800 */
[----:B------:R-:W-:Y:S01]  /*0380*/  UMOV UR7, 0x400 ;  /* 0x0000040000077882 */ /* 0x000fe20000000000 */
[----:B------:R-:W-:Y:S01]  /*0390*/  UMOV UR5, 0x1 ;  /* 0x0000000100057882 */ /* 0x000fe20000000000 */
[----:B------:R-:W-:Y:S01]  /*03a0*/  UMOV UR4, 0x4 ;  /* 0x0000000400047882 */ /* 0x000fe20000000000 */
[----:B------:R-:W-:-:S04]  /*03b0*/  UIADD3 UR8, UPT, UPT, -UR5, 0x100000, URZ ;  /* 0x0010000005087890 */ /* 0x000fc8000fffe1ff */
[----:B------:R-:W-:Y:S02]  /*03c0*/  USHF.L.U32 UR9, UR8, 0xb, URZ ;  /* 0x0000000b08097899 */ /* 0x000fe400080006ff */
[----:B------:R-:W-:Y:S02]  /*03d0*/  USHF.L.U32 UR8, UR8, 0x1, URZ ;  /* 0x0000000108087899 */ /* 0x000fe400080006ff */
[----:B------:R-:W-:-:S04]  /*03e0*/  UIADD3 UR4, UPT, UPT, -UR4, 0x100000, URZ ;  /* 0x0010000004047890 */ /* 0x000fc8000fffe1ff */
[----:B------:R-:W-:Y:S02]  /*03f0*/  USHF.L.U32 UR5, UR4, 0xb, URZ ;  /* 0x0000000b04057899 */ /* 0x000fe400080006ff */
[----:B------:R-:W-:Y:S02]  /*0400*/  USHF.L.U32 UR4, UR4, 0x1, URZ ;  /* 0x0000000104047899 */ /* 0x000fe400080006ff */
[----:B-1----:R-:W-:Y:S01]  /*0410*/  ULEA UR6, UR6, UR7, 0x18 ;  /* 0x0000000706067291 */ /* 0x002fe2000f8ec0ff */
[----:B------:R-:W1:Y:S11]  /*0420*/  FENCE.VIEW.ASYNC.S ;  /* 0x00000000000073c6 */ /* 0x000e760000000000 */
[----:B-1----:R1:W2:Y:S01]  /*0430*/  SYNCS.EXCH.64 URZ, [UR6+0x50], UR8 ;  /* 0x0000500806ff75b2 */ /* 0x0022a20008000100 */
[----:B------:R1:W3:Y:S01]  /*0440*/  SYNCS.EXCH.64 URZ, [UR6+0x58], UR8 ;  /* 0x0000580806ff75b2 */ /* 0x0002e20008000100 */
[----:B------:R1:W4:Y:S01]  /*0450*/  SYNCS.EXCH.64 URZ, [UR6+0x60], UR4 ;  /* 0x0000600406ff75b2 */ /* 0x0003220008000100 */
[----:B------:R1:W5:Y:S01]  /*0460*/  SYNCS.EXCH.64 URZ, [UR6+0x68], UR4 ;  /* 0x0000680406ff75b2 */ /* 0x0003620008000100 */
[----:B------:R-:W-:Y:S01]  /*0470*/  NOP ;  /* 0x0000000000007918 */ /* 0x000fe20000000000 */
.L_x_2:
[----:B------:R-:W-:Y:S01]  /*0480*/  NOP ;  /* 0x0000000000007918 */ /* 0x000fe20000000000 */
[----:B--2345:R-:W-:Y:S06]  /*0490*/  BAR.SYNC.DEFER_BLOCKING 0x0 ;  /* 0x0000000000007b1d */ /* 0x03cfec0000010000 */
[----:B------:R-:W2:Y:S01]  /*04a0*/  LDCU.U8 UR17, c[0x0][0x5d5] ;  /* 0x0000baa0ff1177ac */ /* 0x000ea20008000000 */
[----:B------:R-:W3:Y:S01]  /*04b0*/  LDCU.U8 UR16, c[0x0][0x5e0] ;  /* 0x0000bc00ff1077ac */ /* 0x000ee20008000000 */
[----:B------:R-:W4:Y:S01]  /*04c0*/  LDCU.U8 UR15, c[0x0][0x5e1] ;  /* 0x0000bc20ff0f77ac */ /* 0x000f220008000000 */
[----:B------:R-:W-:Y:S01]  /*04d0*/  NOP ;  /* 0x0000000000007918 */ /* 0x000fe20000000000 */
[----:B------:R-:W-:Y:S06]  /*04e0*/  BAR.SYNC.DEFER_BLOCKING 0x0, 0xc0 ;  /* 0x0003000000007b1d */ /* 0x000fec0000010000 */
[----:B------:R-:W-:Y:S05]  /*04f0*/  @P1 BRA `(.L_x_3) ;  /* 0x0000000800341947 */ /* 0x000fea0003800000 */
[----:B------:R-:W5:Y:S01]  /*0500*/  S2UR UR22, SR_CTAID.Z ;  /* 0x00000000001679c3 */ /* 0x000f620000002700 */
[----:B------:R-:W-:Y:S01]  /*0510*/  UMOV UR21, 0x1 ;  /* 0x0000000100157882 */ /* 0x000fe20000000000 */
[----:B------:R-:W-:Y:S01]  /*0520*/  UMOV UR14, URZ ;  /* 0x000000ff000e7c82 */ /* 0x000fe20008000000 */
[----:B-----5:R-:W-:-:S09]  /*0530*/  UISETP.GT.U32.AND UP0, UPT, UR22, 0x3ff, UPT ;  /* 0x000003ff1600788c */ /* 0x020fd2000bf04070 */
[----:B------:R-:W-:Y:S05]  /*0540*/  BRA.U UP0, `(.L_x_4) ;  /* 0x0000000500b47547 */ /* 0x000fea000b800000 */
[----:B-1----:R-:W1:Y:S01]  /*0550*/  LDCU.64 UR4, c[0x0][0x5c0] ;  /* 0x0000b800ff0477ac */ /* 0x002e620008000a00 */
[----:B------:R-:W5:Y:S01]  /*0560*/  LDCU UR9, c[0x0][0x374] ;  /* 0x00006e80ff0977ac */ /* 0x000f620008000800 */
[----:B------:R-:W5:Y:S01]  /*0570*/  LDCU UR8, c[0x0][0x370] ;  /* 0x00006e00ff0877ac */ /* 0x000f620008000800 */
[----:B------:R-:W4:Y:S01]  /*0580*/  LDCU.64 UR24, c[0x0][0x348] ;  /* 0x00006900ff1877ac */ /* 0x000f220008000a00 */
[----:B------:R-:W-:Y:S01]  /*0590*/  UMOV UR14, URZ ;  /* 0x000000ff000e7c82 */ /* 0x000fe20008000000 */
[----:B------:R-:W-:Y:S01]  /*05a0*/  UMOV UR21, 0x1 ;  /* 0x0000000100157882 */ /* 0x000fe20000000000 */
[----:B-1----:R-:W-:-:S04]  /*05b0*/  UIMAD.WIDE.U32 UR6, UR22, UR5, URZ ;  /* 0x00000005160672a5 */ /* 0x002fc8000f8e00ff */
[----:B------:R-:W-:-:S04]  /*05c0*/  UIADD3 UR5, UPT, UPT, UR22, -UR7, URZ ;  /* 0x8000000716057290 */ /* 0x000fc8000fffe0ff */
[----:B------:R-:W-:Y:S02]  /*05d0*/  USHF.R.U32.HI UR5, URZ, UR20, UR5 ;  /* 0x00000014ff057299 */ /* 0x000fe40008011605 */
[----:B-----5:R-:W-:Y:S01]  /*05e0*/  UIMAD UR8, UR9, UR8, URZ ;  /* 0x00000008090872a4 */ /* 0x020fe2000f8e02ff */
[----:B------:R-:W1:Y:S01]  /*05f0*/  LDCU UR6, c[0x0][0x5d0] ;  /* 0x0000ba00ff0677ac */ /* 0x000e620008000800 */
[----:B------:R-:W-:-:S04]  /*0600*/  UIADD3 UR5, UPT, UPT, UR7, UR5, URZ ;  /* 0x0000000507057290 */ /* 0x000fc8000fffe0ff */
[----:B------:R-:W-:-:S04]  /*0610*/  USHF.R.U32.HI UR11, URZ, UR19, UR5 ;  /* 0x00000013ff0b7299 */ /* 0x000fc80008011605 */
[----:B------:R-:W-:-:S04]  /*0620*/  UIADD3 UR11, UPT, UPT, -UR11, URZ, URZ ;  /* 0x000000ff0b0b7290 */ /* 0x000fc8000fffe1ff */
[----:B------:R-:W-:Y:S01]  /*0630*/  UIMAD UR11, UR11, UR4, UR22 ;  /* 0x000000040b0b72a4 */ /* 0x000fe2000f8e0216 */
[----:B------:R-:W5:Y:S03]  /*0640*/  LDCU.64 UR4, c[0x0][0x5d8] ;  /* 0x0000bb00ff0477ac */ /* 0x000f660008000a00 */
[----:B-1----:R-:W-:-:S04]  /*0650*/  UIMAD.WIDE.U32 UR6, UR11, UR6, URZ ;  /* 0x000000060b0672a5 */ /* 0x002fc8000f8e00ff */
[----:B------:R-:W-:-:S04]  /*0660*/  UIADD3 UR6, UPT, UPT, UR11, -UR7, URZ ;  /* 0x800000070b067290 */ /* 0x000fc8000fffe0ff */
[----:B------:R-:W-:-:S04]  /*0670*/  USHF.R.U32.HI UR6, URZ, UR18, UR6 ;  /* 0x00000012ff067299 */ /* 0x000fc80008011606 */
[----:B------:R-:W-:-:S04]  /*0680*/  UIADD3 UR6, UPT, UPT, UR7, UR6, URZ ;  /* 0x0000000607067290 */ /* 0x000fc8000fffe0ff */
[----:B--2---:R-:W-:-:S04]  /*0690*/  USHF.R.U32.HI UR6, URZ, UR17, UR6 ;  /* 0x00000011ff067299 */ /* 0x004fc80008011606 */
[----:B-----5:R-:W-:-:S07]  /*06a0*/  UIMAD.WIDE.U32 UR12, UR6, UR5, URZ ;  /* 0x00000005060c72a5 */ /* 0x020fce000f8e00ff */
[----:B------:R-:W-:Y:S02]  /*06b0*/  UMOV UR5, UR13 ;  /* 0x0000000d00057c82 */ /* 0x000fe40008000000 */
[----:B------:R-:W-:Y:S02]  /*06c0*/  UIADD3 UR7, UPT, UPT, UR6, -UR5, URZ ;  /* 0x8000000506077290 */ /* 0x000fe4000fffe0ff */
[----:B------:R-:W1:Y:S01]  /*06d0*/  S2UR UR12, SR_CgaCtaId ;  /* 0x00000000000c79c3 */ /* 0x000e620000008800 */
[----:B------:R-:W2:Y:S01]  /*06e0*/  LDCU UR13, c[0x0][0x378] ;  /* 0x00006f00ff0d77ac */ /* 0x000ea20008000800 */
[----:B---3--:R-:W-:-:S04]  /*06f0*/  USHF.R.U32.HI UR7, URZ, UR16, UR7 ;  /* 0x00000010ff077299 */ /* 0x008fc80008011607 */
[----:B------:R-:W-:Y:S01]  /*0700*/  UIADD3 UR7, UPT, UPT, UR5, UR7, URZ ;  /* 0x0000000705077290 */ /* 0x000fe2000fffe0ff */
[----:B------:R-:W3:Y:S03]  /*0710*/  LDCU UR5, c[0x0][0x5cc] ;  /* 0x0000b980ff0577ac */ /* 0x000ee60008000800 */
[----:B----4-:R-:W-:-:S04]  /*0720*/  USHF.R.U32.HI UR7, URZ, UR15, UR7 ;  /* 0x0000000fff077299 */ /* 0x010fc80008011607 */
[----:B------:R-:W-:Y:S02]  /*0730*/  UIADD3 UR7, UPT, UPT, -UR7, URZ, URZ ;  /* 0x000000ff07077290 */ /* 0x000fe4000fffe1ff */
[----:B--2---:R-:W-:Y:S02]  /*0740*/  UIMAD UR13, UR8, UR13, URZ ;  /* 0x0000000d080d72a4 */ /* 0x004fe4000f8e02ff */
[----:B------:R-:W-:Y:S02]  /*0750*/  UIMAD UR7, UR7, UR4, UR6 ;  /* 0x00000004070772a4 */ /* 0x000fe4000f8e0206 */
[----:B------:R-:W-:Y:S01]  /*0760*/  UIADD3 UR6, UPT, UPT, -UR6, URZ, URZ ;  /* 0x000000ff06067290 */ /* 0x000fe2000fffe1ff */
[----:B------:R-:W-:Y:S02]  /*0770*/  UMOV UR4, 0x400 ;  /* 0x0000040000047882 */ /* 0x000fe40000000000 */
[----:B-1----:R-:W-:Y:S02]  /*0780*/  ULEA UR12, UR12, UR4, 0x18 ;  /* 0x000000040c0c7291 */ /* 0x002fe4000f8ec0ff */
[----:B---3--:R-:W-:-:S12]  /*0790*/  UIMAD UR11, UR6, UR5, UR11 ;  /* 0x00000005060b72a4 */ /* 0x008fd8000f8e020b */
.L_x_8:
[----:B------:R-:W-:Y:S01]  /*07a0*/  USHF.L.U32 UR4, UR21, 0x1f, URZ ;  /* 0x0000001f15047899 */ /* 0x000fe200080006ff */
[----:B------:R-:W-:Y:S01]  /*07b0*/  HFMA2 R2, -RZ, RZ, 0, -0.0 ;  /* 0x00008000ff027431 */ /* 0x000fe200000001ff */
[----:B------:R-:W-:Y:S02]  /*07c0*/  ULEA UR5, UR14, UR12, 0x3 ;  /* 0x0000000c0e057291 */ /* 0x000fe4000f8e18ff */
[----:B------:R-:W-:Y:S02]  /*07d0*/  UIADD3 UR30, UP1, UPT, UR24, 0x40, URZ ;  /* 0x00000040181e7890 */ /* 0x000fe4000ff3e0ff */
[----:B------:R-:W-:Y:S01]  /*07e0*/  MOV R0, UR4 ;  /* 0x0000000400007c02 */ /* 0x000fe20008000f00 */
[----:B------:R-:W-:Y:S02]  /*07f0*/  UIADD3 UR28, UP0, UPT, UR24, 0xc0, URZ ;  /* 0x000000c0181c7890 */ /* 0x000fe4000ff1e0ff */
[----:B------:R-:W-:Y:S02]  /*0800*/  USHF.L.U32 UR11, UR11, 0x7, URZ ;  /* 0x000000070b0b7899 */ /* 0x000fe400080006ff */
[----:B----4-:R1:W2:Y:S01]  /*0810*/  SYNCS.PHASECHK.TRANS64.TRYWAIT P2, [UR5+0x28], R0 ;  /* 0x00002800ff0075a7 */ /* 0x0102a20008041105 */
[----:B------:R-:W-:-:S02]  /*0820*/  USHF.L.U32 UR7, UR7, 0x7, URZ ;  /* 0x0000000707077899 */ /* 0x000fc400080006ff */
[----:B------:R-:W-:Y:S02]  /*0830*/  UIADD3.X UR31, UPT, UPT, URZ, UR25, URZ, UP1, !UPT ;  /* 0x00000019ff1f7290 */ /* 0x000fe40008ffe4ff */
[----:B------:R-:W-:Y:S01]  /*0840*/  UIADD3.X UR29, UPT, UPT, URZ, UR25, URZ, UP0, !UPT ;  /* 0x00000019ff1d7290 */ /* 0x000fe200087fe4ff */
[----:B------:R-:W-:-:S11]  /*0850*/  UMOV UR27, URZ ;  /* 0x000000ff001b7c82 */ /* 0x000fd60008000000 */
.L_x_7:
[----:B---3--:R-:W-:Y:S02]  /*0860*/  UIADD3 UR6, UPT, UPT, UR14, 0x1, URZ ;  /* 0x000000010e067890 */ /* 0x008fe4000fffe0ff */
[----:B------:R-:W-:Y:S02]  /*0870*/  ULEA UR8, UR14, UR12, 0xe ;  /* 0x0000000c0e087291 */ /* 0x000fe4000f8e70ff */
[----:B------:R-:W-:Y:S02]  /*0880*/  UISETP.NE.AND UP1, UPT, UR6, 0x5, UPT ;  /* 0x000000050600788c */ /* 0x000fe4000bf25270 */
[----:B------:R-:W-:Y:S02]  /*0890*/  ULEA UR4, UR14, UR12, 0xe ;  /* 0x0000000c0e047291 */ /* 0x000fe4000f8e70ff */
[----:B------:R-:W-:Y:S02]  /*08a0*/  USHF.L.U32 UR10, UR27, 0x6, URZ ;  /* 0x000000061b0a7899 */ /* 0x000fe400080006ff */
[----:B------:R-:W-:-:S02]  /*08b0*/  UIADD3 UR8, UPT, UPT, UR8, 0xc400, URZ ;  /* 0x0000c40008087890 */ /* 0x000fc4000fffe0ff */
[----:B------:R-:W-:Y:S02]  /*08c0*/  USEL UR5, URZ, 0x1, UP1 ;  /* 0x00000001ff057887 */ /* 0x000fe40008800000 */
[----:B------:R-:W-:Y:S02]  /*08d0*/  UISETP.GT.U32.AND UP0, UPT, UR27, 0x3e, UPT ;  /* 0x0000003e1b00788c */ /* 0x000fe4000bf04070 */
[----:B------:R-:W-:Y:S01]  /*08e0*/  ULEA UR9, UR14, UR12, 0x3 ;  /* 0x0000000c0e097291 */ /* 0x000fe2000f8e18ff */
[----:B--2-4-:R-:W-:Y:S11]  /*08f0*/  @P2 BRA `(.L_x_5) ;  /* 0x0000000000102947 */ /* 0x014ff60003800000 */
[----:B------:R-:W-:-:S06]  /*0900*/  USHF.L.U32 UR14, UR21, 0x1f, URZ ;  /* 0x0000001f150e7899 */ /* 0x000fcc00080006ff */
[----:B-1----:R-:W-:-:S04]  /*0910*/  MOV R0, UR14 ;  /* 0x0000000e00007c02 */ /* 0x002fc80008000f00 */
[----:B------:R-:W1:Y:S02]  /*0920*/  SYNCS.PHASECHK.TRANS64.TRYWAIT P0, [UR9+0x28], R0 ;  /* 0x00002800ff0075a7 */ /* 0x000e640008001109 */
[----:B-1----:R-:W-:Y:S05]  /*0930*/  @!P0 BRA `(.L_x_6) ;  /* 0x0000003000b88947 */ /* 0x002fea0003800000 */
.L_x_5:
[----:B------:R-:W-:Y:S02]  /*0940*/  ELECT P1, URZ, PT ;  /* 0x0000000000ff782f */ /* 0x000fe40003820000 */
[----:B------:R-:W-:Y:S01]  /*0950*/  PLOP3.LUT P0, PT, PT, PT, UP0, 0x80, 0x8 ;  /* 0x000000000008781c */ /* 0x000fe20003f0f008 */
[----:B------:R-:W-:Y:S01]  /*0960*/  ULOP3.LUT UR21, UR21, UR5, URZ, 0x3c, !UPT ;  /* 0x0000000515157292 */ /* 0x000fe2000f8e3cff */
[----:B------:R-:W-:Y:S01]  /*0970*/  PLOP3.LUT P2, PT, PT, PT, PT, 0x80, 0x8 ;  /* 0x000000000008781c */ /* 0x000fe20003f4f070 */
[----:B------:R-:W-:Y:S02]  /*0980*/  USEL UR14, UR6, URZ, UP1 ;  /* 0x000000ff060e7287 */ /* 0x000fe40008800000 */
[----:B------:R-:W-:Y:S02]  /*0990*/  UIADD3 UR4, UPT, UPT, UR4, 0x20400, URZ ;  /* 0x0002040004047890 */ /* 0x000fe4000fffe0ff */
[----:B------:R-:W-:Y:S02]  /*09a0*/  @!UP0 USHF.L.U32 UR23, UR21, 0x1f, URZ ;  /* 0x0000001f15178899 */ /* 0x000fe400080006ff */
[----:B------:R-:W-:Y:S01]  /*09b0*/  @!UP0 ULEA UR26, UR14, UR12, 0x3 ;  /* 0x0000000c0e1a8291 */ /* 0x000fe2000f8e18ff */
[----:B------:R-:W-:Y:S01]  /*09c0*/  UMOV UR5, UR9 ;  /* 0x0000000900057c82 */ /* 0x000fe20008000000 */
[----:B------:R-:W-:-:S02]  /*09d0*/  UMOV UR6, UR10 ;  /* 0x0000000a00067c82 */ /* 0x000fc40008000000 */
[----:B-1----:R-:W-:Y:S01]  /*09e0*/  IMAD.U32 R0, RZ, RZ, UR23 ;  /* 0x00000017ff007e24 */ /* 0x002fe2000f8e00ff */
[----:B------:R3:W-:Y:S01]  /*09f0*/  @P1 SYNCS.ARRIVE.TRANS64 RZ, [UR9], R2 ;  /* 0x00000002ffff19a7 */ /* 0x0007e20008000009 */
[----:B------:R3:W-:Y:S01]  /*0a00*/  UTMALDG.2D [UR8], [UR30], desc[URZ] ;  /* 0x0000ff081e0075b4 */ /* 0x0007e20008009000 */
[----:B------:R-:W-:-:S04]  /*0a10*/  UIADD3 UR27, UPT, UPT, UR27, 0x1, URZ ;  /* 0x000000011b1b7890 */ /* 0x000fc8000fffe0ff */
[----:B------:R-:W-:Y:S01]  /*0a20*/  UISETP.NE.AND UP0, UPT, UR27, 0x40, UPT ;  /* 0x000000401b00788c */ /* 0x000fe2000bf05270 */
[----:B------:R3:W-:Y:S01]  /*0a30*/  UTMALDG.2D [UR4], [UR28], desc[URZ] ;  /* 0x0000ff041c0075b4 */ /* 0x0007e20008009000 */
[----:B------:R3:W4:Y:S07]  /*0a40*/  @!P0 SYNCS.PHASECHK.TRANS64.TRYWAIT P2, [UR26+0x28], R0 ;  /* 0x00002800ff0085a7 */ /* 0x00072e000804111a */
[----:B------:R-:W-:Y:S05]  /*0a50*/  BRA.U UP0, `(.L_x_7) ;  /* 0xfffffffd00807547 */ /* 0x000fea000b83ffff */
[----:B---3--:R-:W1:Y:S01]  /*0a60*/  LDCU.64 UR4, c[0x0][0x5c0] ;  /* 0x0000b800ff0477ac */ /* 0x008e620008000a00 */
[----:B------:R-:W-:-:S04]  /*0a70*/  UIADD3 UR22, UPT, UPT, UR13, UR22, URZ ;  /* 0x000000160d167290 */ /* 0x000fc8000fffe0ff */
[----:B------:R-:W-:Y:S02]  /*0a80*/  UISETP.GE.AND UP0, UPT, UR22, 0x400, UPT ;  /* 0x000004001600788c */ /* 0x000fe4000bf06270 */
[----:B-1----:R-:W-:Y:S01]  /*0a90*/  UIMAD.WIDE.U32 UR6, UR22, UR5, URZ ;  /* 0x00000005160672a5 */ /* 0x002fe2000f8e00ff */
[----:B------:R-:W1:Y:S03]  /*0aa0*/  LDCU UR5, c[0x0][0x5d0] ;  /* 0x0000ba00ff0577ac */ /* 0x000e660008000800 */
[----:B------:R-:W-:-:S04]  /*0ab0*/  UIADD3 UR6, UPT, UPT, UR22, -UR7, URZ ;  /* 0x8000000716067290 */ /* 0x000fc8000fffe0ff */
[----:B------:R-:W-:-:S04]  /*0ac0*/  USHF.R.U32.HI UR6, URZ, UR20, UR6 ;  /* 0x00000014ff067299 */ /* 0x000fc80008011606 */
[----:B------:R-:W-:-:S04]  /*0ad0*/  UIADD3 UR6, UPT, UPT, UR7, UR6, URZ ;  /* 0x0000000607067290 */ /* 0x000fc8000fffe0ff */
[----:B------:R-:W-:-:S04]  /*0ae0*/  USHF.R.U32.HI UR11, URZ, UR19, UR6 ;  /* 0x00000013ff0b7299 */ /* 0x000fc80008011606 */
[----:B------:R-:W-:-:S04]  /*0af0*/  UIADD3 UR11, UPT, UPT, -UR11, URZ, URZ ;  /* 0x000000ff0b0b7290 */ /* 0x000fc8000fffe1ff */
[----:B------:R-:W-:-:S04]  /*0b00*/  UIMAD UR11, UR4, UR11, UR22 ;  /* 0x0000000b040b72a4 */ /* 0x000fc8000f8e0216 */
[----:B-1----:R-:W-:Y:S01]  /*0b10*/  UIMAD.WIDE.U32 UR6, UR11, UR5, URZ ;  /* 0x000000050b0672a5 */ /* 0x002fe2000f8e00ff */
[----:B------:R-:W1:Y:S03]  /*0b20*/  LDCU.64 UR4, c[0x0][0x5d8] ;  /* 0x0000bb00ff0477ac */ /* 0x000e660008000a00 */
[----:B------:R-:W-:-:S04]  /*0b30*/  UIADD3 UR6, UPT, UPT, UR11, -UR7, URZ ;  /* 0x800000070b067290 */ /* 0x000fc8000fffe0ff */
[----:B------:R-:W-:-:S04]  /*0b40*/  USHF.R.U32.HI UR6, URZ, UR18, UR6 ;  /* 0x00000012ff067299 */ /* 0x000fc80008011606 */
[----:B------:R-:W-:-:S04]  /*0b50*/  UIADD3 UR7, UPT, UPT, UR7, UR6, URZ ;  /* 0x0000000607077290 */ /* 0x000fc8000fffe0ff */
[----:B------:R-:W-:-:S03]  /*0b60*/  USHF.R.U32.HI UR7, URZ, UR17, UR7 ;  /* 0x00000011ff077299 */ /* 0x000fc60008011607 */
[----:B------:R-:W2:Y:S01]  /*0b70*/  LDCU UR6, c[0x0][0x5cc] ;  /* 0x0000b980ff0677ac */ /* 0x000ea20008000800 */
[----:B-1----:R-:W-:Y:S02]  /*0b80*/  UIMAD.WIDE.U32 UR8, UR7, UR5, URZ ;  /* 0x00000005070872a5 */ /* 0x002fe4000f8e00ff */
[----:B------:R-:W-:Y:S02]  /*0b90*/  UIADD3 UR8, UPT, UPT, -UR7, URZ, URZ ;  /* 0x000000ff07087290 */ /* 0x000fe4000fffe1ff */
[----:B------:R-:W-:-:S04]  /*0ba0*/  UIADD3 UR5, UPT, UPT, UR7, -UR9, URZ ;  /* 0x8000000907057290 */ /* 0x000fc8000fffe0ff */
[----:B------:R-:W-:-:S04]  /*0bb0*/  USHF.R.U32.HI UR5, URZ, UR16, UR5 ;  /* 0x00000010ff057299 */ /* 0x000fc80008011605 */
[----:B------:R-:W-:Y:S02]  /*0bc0*/  UIADD3 UR5, UPT, UPT, UR9, UR5, URZ ;  /* 0x0000000509057290 */ /* 0x000fe4000fffe0ff */
[----:B--2---:R-:W-:Y:S02]  /*0bd0*/  UIMAD UR11, UR6, UR8, UR11 ;  /* 0x00000008060b72a4 */ /* 0x004fe4000f8e020b */
[----:B------:R-:W-:-:S04]  /*0be0*/  USHF.R.U32.HI UR5, URZ, UR15, UR5 ;  /* 0x0000000fff057299 */ /* 0x000fc80008011605 */
[----:B------:R-:W-:-:S04]  /*0bf0*/  UIADD3 UR5, UPT, UPT, -UR5, URZ, URZ ;  /* 0x000000ff05057290 */ /* 0x000fc8000fffe1ff */
[----:B------:R-:W-:Y:S01]  /*0c00*/  UIMAD UR7, UR4, UR5, UR7 ;  /* 0x00000005040772a4 */ /* 0x000fe2000f8e0207 */
[----:B------:R-:W-:Y:S11]  /*0c10*/  BRA.U !UP0, `(.L_x_8) ;  /* 0xfffffff908e07547 */ /* 0x000ff6000b83ffff */
.L_x_4:
[----:B------:R-:W-:Y:S01]  /*0c20*/  UISETP.NE.AND UP0, UPT, UR14, 0x4, UPT ;  /* 0x000000040e00788c */ /* 0x000fe2000bf05270 */
[----:B-1----:R-:W1:Y:S01]  /*0c30*/  S2UR UR4, SR_CgaCtaId ;  /* 0x00000000000479c3 */ /* 0x002e620000008800 */
[----:B------:R-:W-:-:S04]  /*0c40*/  UIADD3 UR5, UPT, UPT, UR14, 0x2, URZ ;  /* 0x000000020e057890 */ /* 0x000fc8000fffe0ff */
[----:B------:R-:W-:-:S04]  /*0c50*/  USEL UR5, UR5, 0x1, UP0 ;  /* 0x0000000105057887 */ /* 0x000fc80008000000 */
[----:B------:R-:W-:Y:S02]  /*0c60*/  UISETP.NE.AND UP1, UPT, UR5, 0x5, UPT ;  /* 0x000000050500788c */ /* 0x000fe4000bf25270 */
[----:B------:R-:W-:-:S04]  /*0c70*/  UIADD3 UR5, UPT, UPT, UR5, 0x1, URZ ;  /* 0x0000000105057890 */ /* 0x000fc8000fffe0ff */
[----:B------:R-:W-:Y:S02]  /*0c80*/  USEL UR5, UR5, 0x1, UP1 ;  /* 0x0000000105057887 */ /* 0x000fe40008800000 */
[----:B------:R-:W-:Y:S02]  /*0c90*/  UISETP.EQ.XOR UP1, UPT, UR14, 0x4, !UP1 ;  /* 0x000000040e00788c */ /* 0x000fe4000cf22a70 */
[----:B------:R-:W-:Y:S02]  /*0ca0*/  UISETP.NE.AND UP0, UPT, UR5, 0x5, UPT ;  /* 0x000000050500788c */ /* 0x000fe4000bf05270 */
[----:B------:R-:W-:Y:S02]  /*0cb0*/  UIADD3 UR7, UPT, UPT, UR5, 0x1, URZ ;  /* 0x0000000105077890 */ /* 0x000fe4000fffe0ff */
[----:B------:R-:W-:Y:S02]  /*0cc0*/  UISETP.EQ.XOR UP1, UPT, UR5, 0x5, UP1 ;  /* 0x000000050500788c */ /* 0x000fe40008f22a70 */
[----:B------:R-:W-:Y:S01]  /*0cd0*/  USEL UR7, UR7, 0x1, UP0 ;  /* 0x0000000107077887 */ /* 0x000fe20008000000 */
[----:B------:R-:W-:-:S03]  /*0ce0*/  UMOV UR5, 0x400 ;  /* 0x0000040000057882 */ /* 0x000fc60000000000 */
[----:B------:R-:W-:Y:S02]  /*0cf0*/  UISETP.EQ.XOR UP1, UPT, UR7, 0x5, UP1 ;  /* 0x000000050700788c */ /* 0x000fe40008f22a70 */
[----:B------:R-:W-:Y:S02]  /*0d00*/  UISETP.NE.AND UP0, UPT, UR7, 0x5, UPT ;  /* 0x000000050700788c */ /* 0x000fe4000bf05270 */
[----:B------:R-:W-:Y:S02]  /*0d10*/  USEL UR6, URZ, 0x1, !UP1 ;  /* 0x00000001ff067887 */ /* 0x000fe4000c800000 */
[----:B-1----:R-:W-:Y:S02]  /*0d20*/  ULEA UR4, UR4, UR5, 0x18 ;  /* 0x0000000504047291 */ /* 0x002fe4000f8ec0ff */
[----:B------:R-:W-:Y:S02]  /*0d30*/  ULOP3.LUT UR6, UR21, UR6, URZ, 0x3c, !UPT ;  /* 0x0000000615067292 */ /* 0x000fe4000f8e3cff */
[----:B------:R-:W-:-:S02]  /*0d40*/  USEL UR7, UR7, URZ, UP0 ;  /* 0x000000ff07077287 */ /* 0x000fc40008000000 */
[----:B------:R-:W-:Y:S02]  /*0d50*/  USHF.L.U32 UR6, UR6, 0x1f, URZ ;  /* 0x0000001f06067899 */ /* 0x000fe400080006ff */
[----:B------:R-:W-:-:S04]  /*0d60*/  ULEA UR4, UR7, UR4, 0x3 ;  /* 0x0000000407047291 */ /* 0x000fc8000f8e18ff */
[----:B------:R-:W-:-:S05]  /*0d70*/  MOV R0, UR6 ;  /* 0x0000000600007c02 */ /* 0x000fca0008000f00 */
[----:B------:R-:W1:Y:S02]  /*0d80*/  SYNCS.PHASECHK.TRANS64.TRYWAIT P0, [UR4+0x28], R0 ;  /* 0x00002800ff0075a7 */ /* 0x000e640008001104 */
[----:B-1----:R-:W-:Y:S05]  /*0d90*/  @!P0 BRA `(.L_x_9) ;  /* 0x0000002c00c08947 */ /* 0x002fea0003800000 */
.L_x_35:
[----:B------:R-:W-:-:S13]  /*0da0*/  ELECT P0, URZ, PT ;  /* 0x0000000000ff782f */ /* 0x000fda0003800000 */
[----:B-1----:R-:W-:-:S04]  /*0db0*/  @P0 MOV R0, 0x8000 ;  /* 0x0000800000000802 */ /* 0x002fc80000000f00 */
[----:B------:R5:W-:Y:S03]  /*0dc0*/  @P0 SYNCS.ARRIVE.TRANS64 RZ, [UR4], R0 ;  /* 0x00000000ffff09a7 */ /* 0x000be60008000004 */
.L_x_3:
[----:B------:R-:W-:-:S13]  /*0dd0*/  ISETP.NE.AND P0, PT, R5, 0x4, PT ;  /* 0x000000040500780c */ /* 0x000fda0003f05270 */
[----:B------:R-:W-:Y:S05]  /*0de0*/  @P0 BRA `(.L_x_10) ;  /* 0x0000000400f80947 */ /* 0x000fea0003800000 */
[----:B------:R-:W1:Y:S08]  /*0df0*/  S2UR UR12, SR_CTAID.Z ;  /* 0x00000000000c79c3 */ /* 0x000e700000002700 */
[----:B------:R-:W-:Y:S01]  /*0e00*/  BAR.SYNC.DEFER_BLOCKING 0x2, 0xa0 ;  /* 0x0082800000007b1d */ /* 0x000fe20000010000 */
[----:B------:R-:W-:-:S05]  /*0e10*/  HFMA2 R4, -RZ, RZ, 0, 5.9604644775390625e-08 ;  /* 0x00000001ff047431 */ /* 0x000fca00000001ff */
[----:B------:R-:W-:Y:S01]  /*0e20*/  UMOV UR7, 0x1 ;  /* 0x0000000100077882 */ /* 0x000fe20000000000 */
[----:B-1----:R-:W-:-:S09]  /*0e30*/  UISETP.GT.U32.AND UP0, UPT, UR12, 0x3ff, UPT ;  /* 0x000003ff0c00788c */ /* 0x002fd2000bf04070 */
[----:B------:R-:W-:Y:S05]  /*0e40*/  BRA.U UP0, `(.L_x_11) ;  /* 0x0000000500a87547 */ /* 0x000fea000b800000 */
[----:B------:R-:W1:Y:S01]  /*0e50*/  S2UR UR4, SR_CgaCtaId ;  /* 0x00000000000479c3 */ /* 0x000e620000008800 */
[----:B------:R-:W-:Y:S01]  /*0e60*/  UMOV UR5, 0x400 ;  /* 0x0000040000057882 */ /* 0x000fe20000000000 */
[----:B------:R-:W5:Y:S01]  /*0e70*/  LDCU UR6, c[0x0][0x374] ;  /* 0x00006e80ff0677ac */ /* 0x000f620008000800 */
[----:B------:R-:W-:Y:S01]  /*0e80*/  MOV R4, 0x1 ;  /* 0x0000000100047802 */ /* 0x000fe20000000f00 */
[----:B------:R-:W-:Y:S01]  /*0e90*/  UMOV UR40, 0x8202490 ;  /* 0x0820249000287882 */ /* 0x000fe20000000000 */
[----:B------:R-:W-:Y:S02]  /*0ea0*/  USEL UR41, URZ, 0x4000, UP5 ;  /* 0x00004000ff297887 */ /* 0x000fe4000a800000 */
[----:B------:R-:W-:Y:S01]  /*0eb0*/  USEL UR40, UR40, 0x8200490, !UP4 ;  /* 0x0820049028287887 */ /* 0x000fe2000e000000 */
[----:B------:R-:W-:Y:S01]  /*0ec0*/  UMOV UR27, URZ ;  /* 0x000000ff001b7c82 */ /* 0x000fe20008000000 */
[----:B------:R-:W-:Y:S02]  /*0ed0*/  UMOV UR25, URZ ;  /* 0x000000ff00197c82 */ /* 0x000fe40008000000 */
[----:B------:R-:W-:Y:S01]  /*0ee0*/  UIADD3 UR41, UPT, UPT, UR41, UR40, URZ ;  /* 0x0000002829297290 */ /* 0x000fe2000fffe0ff */
[----:B------:R-:W-:-:S02]  /*0ef0*/  UMOV UR23, URZ ;  /* 0x000000ff00177c82 */ /* 0x000fc40008000000 */
[----:B------:R-:W-:Y:S01]  /*0f00*/  UMOV UR40, URZ ;  /* 0x000000ff00287c82 */ /* 0x000fe20008000000 */
[----:B------:R-:W-:Y:S01]  /*0f10*/  UMOV UR36, URZ ;  /* 0x000000ff00247c82 */ /* 0x000fe20008000000 */
[----:B------:R-:W-:Y:S01]  /*0f20*/  UMOV UR34, URZ ;  /* 0x000000ff00227c82 */ /* 0x000fe20008000000 */
[----:B------:R-:W-:Y:S01]  /*0f30*/  UMOV UR32, URZ ;  /* 0x000000ff00207c82 */ /* 0x000fe20008000000 */
[----:B------:R-:W-:Y:S01]  /*0f40*/  UMOV UR37, UR41 ;  /* 0x0000002900257c82 */ /* 0x000fe20008000000 */
[----:B------:R-:W-:Y:S01]  /*0f50*/  UMOV UR35, UR41 ;  /* 0x0000002900237c82 */ /* 0x000fe20008000000 */
[----:B------:R-:W-:Y:S01]  /*0f60*/  UMOV UR33, UR41 ;  /* 0x0000002900217c82 */ /* 0x000fe20008000000 */
[----:B-1----:R-:W-:Y:S01]  /*0f70*/  ULEA UR4, UR4, UR5, 0x18 ;  /* 0x0000000504047291 */ /* 0x002fe2000f8ec0ff */
[----:B------:R-:W5:Y:S01]  /*0f80*/  LDCU UR5, c[0x0][0x370] ;  /* 0x00006e00ff0577ac */ /* 0x000f620008000800 */
[----:B------:R-:W1:Y:S07]  /*0f90*/  LDCU UR29, c[0x0][0x378] ;  /* 0x00006f00ff1d77ac */ /* 0x000e6e0008000800 */
[----:B-----5:R-:W5:Y:S01]  /*0fa0*/  LDS R0, [UR4+0x78] ;  /* 0x00007804ff007984 */ /* 0x020f620008000800 */
[----:B------:R-:W-:-:S02]  /*0fb0*/  UIADD3 UR9, UPT, UPT, UR4, 0xc400, URZ ;  /* 0x0000c40004097890 */ /* 0x000fc4000fffe0ff */
[----:B------:R-:W-:Y:S02]  /*0fc0*/  UIADD3 UR10, UPT, UPT, UR4, 0x20400, URZ ;  /* 0x00020400040a7890 */ /* 0x000fe4000fffe0ff */
[----:B------:R-:W-:Y:S02]  /*0fd0*/  USHF.R.U32.HI UR9, URZ, 0x4, UR9 ;  /* 0x00000004ff097899 */ /* 0x000fe40008011609 */
[----:B------:R-:W-:Y:S02]  /*0fe0*/  USHF.R.U32.HI UR10, URZ, 0x4, UR10 ;  /* 0x00000004ff0a7899 */ /* 0x000fe4000801160a */
[----:B------:R-:W-:Y:S02]  /*0ff0*/  ULOP3.LUT UR9, UR9, 0x3fc0, URZ, 0xc0, !UPT ;  /* 0x00003fc009097892 */ /* 0x000fe4000f8ec0ff */
[----:B------:R-:W-:Y:S02]  /*1000*/  UIMAD UR5, UR6, UR5, URZ ;  /* 0x00000005060572a4 */ /* 0x000fe4000f8e02ff */
[----:B------:R-:W-:-:S02]  /*1010*/  ULOP3.LUT UR10, UR10, 0x3fc0, URZ, 0xc0, !UPT ;  /* 0x00003fc00a0a7892 */ /* 0x000fc4000f8ec0ff */
[----:B-1----:R-:W-:Y:S02]  /*1020*/  UIMAD UR29, UR5, UR29, URZ ;  /* 0x0000001d051d72a4 */ /* 0x002fe4000f8e02ff */
[----:B------:R-:W-:Y:S02]  /*1030*/  ULOP3.LUT UR9, UR9, 0x10000, URZ, 0xfc, !UPT ;  /* 0x0001000009097892 */ /* 0x000fe4000f8efcff */
[----:B------:R-:W-:Y:S01]  /*1040*/  ULOP3.LUT UR10, UR10, 0x10000, URZ, 0xfc, !UPT ;  /* 0x000100000a0a7892 */ /* 0x000fe2000f8efcff */
[----:B-----5:R-:W-:-:S15]  /*1050*/  R2UR UR30, R0 ;  /* 0x00000000001e72ca */ /* 0x020fde00000e0000 */
.L_x_16:
[----:B------:R-:W-:Y:S01]  /*1060*/  USHF.L.U32 UR5, UR25, 0x1f, URZ ;  /* 0x0000001f19057899 */ /* 0x000fe200080006ff */
[----:B------:R-:W-:Y:S01]  /*1070*/  SHF.L.U32 R2, R4, 0x1f, RZ ;  /* 0x0000001f04027819 */ /* 0x000fe200000006ff */
[----:B------:R-:W-:Y:S02]  /*1080*/  ULEA UR6, UR23, UR4, 0x3 ;  /* 0x0000000417067291 */ /* 0x000fe4000f8e18ff */
[----:B-1----:R-:W-:Y:S02]  /*1090*/  ULEA UR7, UR27, UR4, 0x3 ;  /* 0x000000041b077291 */ /* 0x002fe4000f8e18ff */
[----:B----4-:R-:W-:Y:S01]  /*10a0*/  MOV R0, UR5 ;  /* 0x0000000500007c02 */ /* 0x010fe20008000f00 */
[----:B------:R-:W-:Y:S02]  /*10b0*/  ULEA UR8, UR27, UR30, 0x7 ;  /* 0x0000001e1b087291 */ /* 0x000fe4000f8e38ff */
[----:B------:R-:W-:Y:S02]  /*10c0*/  UIADD3 UR12, UPT, UPT, UR29, UR12, URZ ;  /* 0x0000000c1d0c7290 */ /* 0x000fe4000fffe0ff */
[----:B-----5:R1:W5:Y:S01]  /*10d0*/  SYNCS.PHASECHK.TRANS64.TRYWAIT P1, [UR6], R0 ;  /* 0x00000000ff0075a7 */ /* 0x0203620008021106 */
[----:B------:R-:W-:Y:S01]  /*10e0*/  UPLOP3.LUT UP3, UPT, UPT, UPT, UPT, 0x40, 0x4 ;  /* 0x000000000004789c */ /* 0x000fe20003f6e870 */
[----:B------:R-:W4:Y:S02]  /*10f0*/  SYNCS.PHASECHK.TRANS64.TRYWAIT P0, [UR7+0x60], R2 ;  /* 0x00006002ff0075a7 */ /* 0x000f240008001107 */
[----:B-1--45:R-:W-:Y:S08]  /*1100*/  @!P0 BRA `(.L_x_12) ;  /* 0x0000002c00048947 */ /* 0x032ff00003800000 */
.L_x_37:
[----:B------:R-:W-:-:S05]  /*1110*/  UMOV UR21, URZ ;  /* 0x000000ff00157c82 */ /* 0x000fca0008000000 */
.L_x_15:
[----:B------:R-:W-:Y:S02]  /*1120*/  USHF.L.U32 UR24, UR23, 0xa, URZ ;  /* 0x0000000a17187899 */ /* 0x000fe400080006ff */
[----:B------:R-:W-:Y:S02]  /*1130*/  UIADD3 UR11, UPT, UPT, UR23, 0x1, URZ ;  /* 0x00000001170b7890 */ /* 0x000fe4000fffe0ff */
[----:B------:R-:W-:Y:S02]  /*1140*/  UISETP.GT.U32.AND UP0, UPT, UR21, 0x3e, UPT ;  /* 0x0000003e1500788c */ /* 0x000fe4000bf04070 */
[----:B------:R-:W-:Y:S02]  /*1150*/  UIADD3 UR6, UPT, UPT, UR24, 0x6, URZ ;  /* 0x0000000618067890 */ /* 0x000fe4000fffe0ff */
[----:B------:R-:W-:Y:S02]  /*1160*/  ULEA UR5, UR23, UR4, 0x3 ;  /* 0x0000000417057291 */ /* 0x000fe4000f8e18ff */
[----:B------:R-:W-:Y:S01]  /*1170*/  UISETP.NE.AND UP1, UPT, UR11, 0x5, UPT ;  /* 0x000000050b00788c */ /* 0x000fe2000bf25270 */
[----:B------:R-:W-:Y:S01]  /*1180*/  PLOP3.LUT P0, PT, PT, PT, UP0, 0x80, 0x8 ;  /* 0x000000000008781c */ /* 0x000fe20003f0f008 */
[----:B----4-:R-:W-:Y:S02]  /*1190*/  UIADD3 UR44, UPT, UPT, UR24, UR10, URZ ;  /* 0x0000000a182c7290 */ /* 0x010fe4000fffe0ff */
[----:B------:R-:W-:Y:S02]  /*11a0*/  UIADD3 UR42, UPT, UPT, UR24, UR9, URZ ;  /* 0x00000009182a7290 */ /* 0x000fe4000fffe0ff */
[----:B------:R-:W-:Y:S02]  /*11b0*/  UIADD3 UR38, UPT, UPT, UR10, 0x2, UR24 ;  /* 0x000000020a267890 */ /* 0x000fe4000fffe018 */
[----:B------:R-:W-:Y:S02]  /*11c0*/  UIADD3 UR28, UPT, UPT, UR9, 0x2, UR24 ;  /* 0x00000002091c7890 */ /* 0x000fe4000fffe018 */
[----:B------:R-:W-:Y:S02]  /*11d0*/  UIADD3 UR26, UPT, UPT, UR10, 0x4, UR24 ;  /* 0x000000040a1a7890 */ /* 0x000fe4000fffe018 */
[----:B------:R-:W-:Y:S02]  /*11e0*/  UIADD3 UR22, UPT, UPT, UR6, UR10, URZ ;  /* 0x0000000a06167290 */ /* 0x000fe4000fffe0ff */
[----:B------:R-:W-:Y:S02]  /*11f0*/  UIADD3 UR24, UPT, UPT, UR9, 0x4, UR24 ;  /* 0x0000000409187890 */ /* 0x000fe4000fffe018 */
[----:B------:R-:W-:Y:S02]  /*1200*/  UIADD3 UR14, UPT, UPT, UR5, 0x28, URZ ;  /* 0x00000028050e7890 */ /* 0x000fe4000fffe0ff */
[----:B------:R-:W-:Y:S02]  /*1210*/  USEL UR13, URZ, 0x1, UP1 ;  /* 0x00000001ff0d7887 */ /* 0x000fe40008800000 */
[----:B------:R-:W-:Y:S02]  /*1220*/  USEL UR23, UR11, URZ, UP1 ;  /* 0x000000ff0b177287 */ /* 0x000fe40008800000 */
[----:B------:R-:W-:Y:S01]  /*1230*/  UIADD3 UR6, UPT, UPT, UR6, UR9, URZ ;  /* 0x0000000906067290 */ /* 0x000fe2000fffe0ff */
[----:B------:R-:W-:Y:S01]  /*1240*/  UMOV UR45, 0x40004040 ;  /* 0x40004040002d7882 */ /* 0x000fe20000000000 */
[----:B------:R-:W-:Y:S01]  /*1250*/  UMOV UR43, 0x40004040 ;  /* 0x40004040002b7882 */ /* 0x000fe20000000000 */
[----:B------:R-:W-:Y:S01]  /*1260*/  UMOV UR39, 0x40004040 ;  /* 0x4000404000277882 */ /* 0x000fe20000000000 */
[----:B-----5:R-:W-:Y:S08]  /*1270*/  @P1 BRA `(.L_x_13) ;  /* 0x0000000000101947 */ /* 0x020ff00003800000 */
[----:B------:R-:W-:Y:S06]  /*1280*/  USHF.L.U32 UR11, UR25, 0x1f, URZ ;  /* 0x0000001f190b7899 */ /* 0x000fec00080006ff */
[----:B-1----:R-:W-:Y:S04]  /*1290*/  MOV R0, UR11 ;  /* 0x0000000b00007c02 */ /* 0x002fe80008000f00 */
[----:B------:R-:W1:Y:S02]  /*12a0*/  SYNCS.PHASECHK.TRANS64.TRYWAIT P1, [UR5], R0 ;  /* 0x00000000ff0075a7 */ /* 0x000e640008021105 */
[----:B-1----:R-:W-:Y:S05]  /*12b0*/  @!P1 BRA `(.L_x_14) ;  /* 0x0000002800b89947 */ /* 0x002fea0003800000 */
.L_x_13:
[----:B------:R-:W-:Y:S01]  /*12c0*/  ULOP3.LUT UR25, UR25, UR13, URZ, 0x3c, !UPT ;  /* 0x0000000d19197292 */ /* 0x000fe2000f8e3cff */
[----:B------:R-:W-:Y:S01]  /*12d0*/  PLOP3.LUT P1, PT, PT, PT, PT, 0x80, 0x8 ;  /* 0x000000000008781c */ /* 0x000fe20003f2f070 */
[----:B------:R-:W-:Y:S01]  /*12e0*/  @!UP0 ULEA UR11, UR23, UR4, 0x3 ;  /* 0x00000004170b8291 */ /* 0x000fe2000f8e18ff */
[----:B------:R4:W-:Y:S01]  /*12f0*/  UTCHMMA gdesc[UR42], gdesc[UR44], tmem[UR8], tmem[UR40], idesc[UR41], UP3 ;  /* 0x00ff282c2a0075ea */ /* 0x0009e20009800008 */
[----:B------:R-:W-:Y:S02]  /*1300*/  @!UP0 USHF.L.U32 UR5, UR25, 0x1f, URZ ;  /* 0x0000001f19058899 */ /* 0x000fe400080006ff */
[----:B------:R-:W-:Y:S01]  /*1310*/  UIADD3 UR21, UPT, UPT, UR21, 0x1, URZ ;  /* 0x0000000115157890 */ /* 0x000fe2000fffe0ff */
[----:B------:R-:W-:Y:S01]  /*1320*/  UMOV UR46, UR28 ;  /* 0x0000001c002e7c82 */ /* 0x000fe20008000000 */
[----:B------:R-:W-:Y:S01]  /*1330*/  UMOV UR47, 0x40004040 ;  /* 0x40004040002f7882 */ /* 0x000fe20000000000 */
[----:B------:R-:W-:Y:S01]  /*1340*/  UMOV UR48, UR26 ;  /* 0x0000001a00307c82 */ /* 0x000fe20008000000 */
[----:B------:R-:W-:Y:S01]  /*1350*/  UMOV UR49, 0x40004040 ;  /* 0x4000404000317882 */ /* 0x000fe20000000000 */
[----:B------:R-:W-:Y:S01]  /*1360*/  UMOV UR50, UR24 ;  /* 0x0000001800327c82 */ /* 0x000fe20008000000 */
[----:B------:R-:W-:Y:S01]  /*1370*/  UMOV UR51, 0x40004040 ;  /* 0x4000404000337882 */ /* 0x000fe20000000000 */
[----:B-1----:R-:W-:Y:S01]  /*1380*/  MOV R0, UR5 ;  /* 0x0000000500007c02 */ /* 0x002fe20008000f00 */
[----:B------:R4:W-:Y:S01]  /*1390*/  UTCHMMA gdesc[UR46], gdesc[UR38], tmem[UR8], tmem[UR36], idesc[UR37], UPT ;  /* 0x00ff24262e0075ea */ /* 0x0009e2000b800008 */
[----:B------:R-:W-:Y:S01]  /*13a0*/  UMOV UR52, UR22 ;  /* 0x0000001600347c82 */ /* 0x000fe20008000000 */
[----:B------:R-:W-:Y:S01]  /*13b0*/  UMOV UR53, 0x40004040 ;  /* 0x4000404000357882 */ /* 0x000fe20000000000 */
[----:B------:R-:W-:Y:S01]  /*13c0*/  UMOV UR54, UR6 ;  /* 0x0000000600367c82 */ /* 0x000fe20008000000 */
[----:B------:R-:W-:Y:S01]  /*13d0*/  UMOV UR55, 0x40004040 ;  /* 0x4000404000377882 */ /* 0x000fe20000000000 */
[----:B------:R4:W-:Y:S01]  /*13e0*/  UTCHMMA gdesc[UR50], gdesc[UR48], tmem[UR8], tmem[UR34], idesc[UR35], UPT ;  /* 0x00ff2230320075ea */ /* 0x0009e2000b800008 */
[----:B------:R4:W-:Y:S01]  /*13f0*/  UTCHMMA gdesc[UR54], gdesc[UR52], tmem[UR8], tmem[UR32], idesc[UR33], UPT ;  /* 0x00ff2034360075ea */ /* 0x0009e2000b800008 */
[----:B------:R4:W-:Y:S01]  /*1400*/  UTCBAR [UR14], URZ ;  /* 0x000000ff0e0073e9 */ /* 0x0009e200080000ff */
[----:B------:R4:W5:Y:S01]  /*1410*/  @!P0 SYNCS.PHASECHK.TRANS64.TRYWAIT P1, [UR11], R0 ;  /* 0x00000000ff0085a7 */ /* 0x000962000802110b */
[----:B------:R-:W-:Y:S02]  /*1420*/  UISETP.NE.AND UP0, UPT, UR21, 0x40, UPT ;  /* 0x000000401500788c */ /* 0x000fe4000bf05270 */
[----:B------:R-:W-:Y:S07]  /*1430*/  UPLOP3.LUT UP3, UPT, UPT, UPT, UPT, 0x80, 0x8 ;  /* 0x000000000008789c */ /* 0x000fee0003f6f070 */
[----:B------:R-:W-:Y:S05]  /*1440*/  BRA.U UP0, `(.L_x_15) ;  /* 0xfffffffd00347547 */ /* 0x000fea000b83ffff */
[----:B------:R-:W-:Y:S02]  /*1450*/  UIADD3 UR7, UPT, UPT, UR7, 0x50, URZ ;  /* 0x0000005007077890 */ /* 0x000fe4000fffe0ff */
[----:B------:R-:W-:-:S04]  /*1460*/  UIADD3 UR27, UPT, UPT, UR27, 0x1, URZ ;  /* 0x000000011b1b7890 */ /* 0x000fc8000fffe0ff */
[----:B------:R-:W-:-:S03]  /*1470*/  UISETP.NE.AND UP0, UPT, UR27, 0x2, UPT ;  /* 0x000000021b00788c */ /* 0x000fc6000bf05270 */
[----:B------:R1:W-:Y:S01]  /*1480*/  UTCBAR [UR7], URZ ;  /* 0x000000ff070073e9 */ /* 0x0003e200080000ff */
[----:B------:R-:W-:Y:S02]  /*1490*/  USEL UR27, UR27, URZ, UP0 ;  /* 0x000000ff1b1b7287 */ /* 0x000fe40008000000 */
[----:B------:R-:W-:Y:S02]  /*14a0*/  USEL UR5, URZ, 0x1, UP0 ;  /* 0x00000001ff057887 */ /* 0x000fe40008000000 */
[----:B------:R-:W-:-:S04]  /*14b0*/  UISETP.GE.AND UP0, UPT, UR12, 0x400, UPT ;  /* 0x000004000c00788c */ /* 0x000fc8000bf06270 */
[----:B------:R-:W-:-:S05]  /*14c0*/  LOP3.LUT R4, R4, UR5, RZ, 0x3c, !PT ;  /* 0x0000000504047c12 */ /* 0x000fca000f8e3cff */
[----:B------:R-:W-:Y:S05]  /*14d0*/  BRA.U !UP0, `(.L_x_16) ;  /* 0xfffffff908e07547 */ /* 0x000fea000b83ffff */
[----:B-1----:R-:W-:Y:S02]  /*14e0*/  UIADD3 UR7, UPT, UPT, UR27, 0x1, URZ ;  /* 0x000000011b077890 */ /* 0x002fe4000fffe0ff */
.L_x_11:
[----:B------:R-:W1:Y:S02]  /*14f0*/  S2UR UR5, SR_CgaCtaId ;  /* 0x00000000000579c3 */ /* 0x000e640000008800 */
[----:B-1----:R-:W-:-:S04]  /*1500*/  ULOP3.LUT UR4, UR5, 0x1, URZ, 0xc0, !UPT ;  /* 0x0000000105047892 */ /* 0x002fc8000f8ec0ff */
[----:B------:R-:W-:-:S09]  /*1510*/  UISETP.NE.U32.AND UP0, UPT, UR4, 0x1, UPT ;  /* 0x000000010400788c */ /* 0x000fd2000bf05070 */
[----:B------:R-:W-:Y:S05]  /*1520*/  BRA.U !UP0, `(.L_x_10) ;  /* 0x0000000108287547 */ /* 0x000fea000b800000 */
[----:B------:R-:W-:Y:S01]  /*1530*/  UISETP.NE.AND UP0, UPT, UR7, 0x2, UPT ;  /* 0x000000020700788c */ /* 0x000fe2000bf05270 */
[----:B------:R-:W-:-:S03]  /*1540*/  UMOV UR4, 0x400 ;  /* 0x0000040000047882 */ /* 0x000fc60000000000 */
[----:B------:R-:W-:Y:S02]  /*1550*/  USEL UR6, URZ, 0x1, UP0 ;  /* 0x00000001ff067887 */ /* 0x000fe40008000000 */
[----:B------:R-:W-:Y:S02]  /*1560*/  USEL UR7, UR7, URZ, UP0 ;  /* 0x000000ff07077287 */ /* 0x000fe40008000000 */
[----:B------:R-:W-:Y:S02]  /*1570*/  ULEA UR4, UR5, UR4, 0x18 ;  /* 0x0000000405047291 */ /* 0x000fe4000f8ec0ff */
[----:B------:R-:W-:Y:S02]  /*1580*/  LOP3.LUT R4, R4, UR6, RZ, 0x3c, !PT ;  /* 0x0000000604047c12 */ /* 0x000fe4000f8e3cff */
[----:B------:R-:W-:Y:S02]  /*1590*/  ULEA UR4, UR7, UR4, 0x3 ;  /* 0x0000000407047291 */ /* 0x000fe4000f8e18ff */
[----:B------:R-:W-:-:S07]  /*15a0*/  SHF.L.U32 R6, R4, 0x1f, RZ ;  /* 0x0000001f04067819 */ /* 0x000fce00000006ff */
[----:B------:R-:W1:Y:S02]  /*15b0*/  SYNCS.PHASECHK.TRANS64.TRYWAIT P0, [UR4+0x60], R6 ;  /* 0x00006006ff0075a7 */ /* 0x000e640008001104 */
[----:B-1----:R-:W-:Y:S05]  /*15c0*/  @!P0 BRA `(.L_x_17) ;  /* 0x0000002800148947 */ /* 0x002fea0003800000 */
.L_x_10:
[----:B------:R-:W-:-:S13]  /*15d0*/  ISETP.GT.AND P0, PT, R5, 0x3, PT ;  /* 0x000000030500780c */ /* 0x000fda0003f04270 */
[----:B-1234-:R-:W-:Y:S05]  /*15e0*/  @P0 EXIT ;  /* 0x000000000000094d */ /* 0x01efea0003800000 */
[----:B------:R-:W-:Y:S05]  /*15f0*/  BRA.U !UP2, `(.L_x_18) ;  /* 0x000000010ab87547 */ /* 0x000fea000b800000 */
[----:B------:R-:W1:Y:S01]  /*1600*/  S2UR UR6, SR_CgaCtaId ;  /* 0x00000000000679c3 */ /* 0x000e620000008800 */
[----:B------:R-:W-:Y:S01]  /*1610*/  NOP ;  /* 0x0000000000007918 */ /* 0x000fe20000000000 */
[----:B------:R-:W-:Y:S01]  /*1620*/  UMOV UR4, 0x40 ;  /* 0x0000004000047882 */ /* 0x000fe20000000000 */
[----:B------:R-:W-:Y:S01]  /*1630*/  UMOV UR5, 0x400 ;  /* 0x0000040000057882 */ /* 0x000fe20000000000 */
[----:B-1----:R-:W-:Y:S02]  /*1640*/  ULEA UR4, UR6, UR4, 0x18 ;  /* 0x0000000406047291 */ /* 0x002fe4000f8ec0ff */
[----:B------:R-:W-:-:S07]  /*1650*/  ULEA UR5, UR6, UR5, 0x18 ;  /* 0x0000000506057291 */ /* 0x000fce000f8ec0ff */
[----:B-----5:R-:W1:Y:S02]  /*1660*/  LDS.U8 R0, [UR4] ;  /* 0x00000004ff007984 */ /* 0x020e640008000000 */
[----:B-1----:R-:W-:-:S13]  /*1670*/  ISETP.NE.AND P0, PT, R0, RZ, PT ;  /* 0x000000ff0000720c */ /* 0x002fda0003f05270 */
[----:B------:R-:W-:Y:S05]  /*1680*/  @P0 BRA `(.L_x_19) ;  /* 0x00000000007c0947 */ /* 0x000fea0003800000 */
[----:B------:R-:W-:-:S13]  /*1690*/  ELECT P0, URZ, PT ;  /* 0x0000000000ff782f */ /* 0x000fda0003800000 */
[----:B------:R-:W-:Y:S05]  /*16a0*/  @!P0 BRA `(.L_x_20) ;  /* 0x0000000000848947 */ /* 0x000fea0003800000 */
[----:B------:R-:W-:Y:S01]  /*16b0*/  UMOV UR4, 0x8 ;  /* 0x0000000800047882 */ /* 0x000fe20000000000 */
[----:B------:R-:W-:-:S04]  /*16c0*/  IMAD.MOV.U32 R2, RZ, RZ, 0xff ;  /* 0x000000ffff027424 */ /* 0x000fc800078e00ff */
[----:B------:R-:W-:Y:S04]  /*16d0*/  DEPBAR.LE SB1, 0x36 ;  /* 0x00009d800000791a */ /* 0x000fe80000000000 */
[----:B------:R-:W1:Y:S02]  /*16e0*/  UTCATOMSWS.FIND_AND_SET.ALIGN UP0, UR4, UR4 ;  /* 0x00000004000475e3 */ /* 0x000e640008000800 */
[----:B-1----:R-:W-:Y:S01]  /*16f0*/  PLOP3.LUT P0, PT, PT, PT, UP0, 0x80, 0x8 ;  /* 0x000000000008781c */ /* 0x002fe20003f0f008 */
[----:B------:R-:W-:-:S03]  /*1700*/  IMAD.U32 R7, RZ, RZ, UR4 ;  /* 0x00000004ff077e24 */ /* 0x000fc6000f8e00ff */
[----:B------:R-:W-:-:S04]  /*1710*/  SEL R0, RZ, 0xffffffff, !P0 ;  /* 0xffffffffff007807 */ /* 0x000fc80004000000 */
[----:B------:R-:W-:Y:S01]  /*1720*/  ISETP.NE.AND P0, PT, R0, RZ, PT ;  /* 0x000000ff0000720c */ /* 0x000fe20003f05270 */
[----:B------:R-:W-:-:S12]  /*1730*/  IMAD.MOV.U32 R0, RZ, RZ, 0x1 ;  /* 0x00000001ff007424 */ /* 0x000fd800078e00ff */
[----:B------:R-:W-:Y:S05]  /*1740*/  @P0 BRA `(.L_x_21) ;  /* 0x0000000000240947 */ /* 0x000fea0003800000 */
.L_x_22:
[----:B------:R-:W-:Y:S05]  /*1750*/  NANOSLEEP 0x64 ;  /* 0x000000640000795d */ /* 0x000fea0003800000 */
[----:B------:R-:W-:-:S05]  /*1760*/  UMOV UR4, 0x8 ;  /* 0x0000000800047882 */ /* 0x000fca0000000000 */
[----:B------:R-:W-:Y:S04]  /*1770*/  DEPBAR.LE SB1, 0x36 ;  /* 0x00009d800000791a */ /* 0x000fe80000000000 */
[----:B------:R-:W1:Y:S02]  /*1780*/  UTCATOMSWS.FIND_AND_SET.ALIGN UP0, UR4, UR4 ;  /* 0x00000004000475e3 */ /* 0x000e640008000800 */
[----:B-1----:R-:W-:Y:S01]  /*1790*/  PLOP3.LUT P0, PT, PT, PT, UP0, 0x80, 0x8 ;  /* 0x000000000008781c */ /* 0x002fe20003f0f008 */
[----:B------:R-:W-:-:S03]  /*17a0*/  IMAD.U32 R7, RZ, RZ, UR4 ;  /* 0x00000004ff077e24 */ /* 0x000fc6000f8e00ff */
[----:B------:R-:W-:-:S04]  /*17b0*/  SEL R4, RZ, 0xffffffff, !P0 ;  /* 0xffffffffff047807 */ /* 0x000fc80004000000 */
[----:B------:R-:W-:-:S13]  /*17c0*/  ISETP.NE.AND P0, PT, R4, RZ, PT ;  /* 0x000000ff0400720c */ /* 0x000fda0003f05270 */
[----:B------:R-:W-:Y:S05]  /*17d0*/  @!P0 BRA `(.L_x_22) ;  /* 0xfffffffc00dc8947 */ /* 0x000fea000383ffff */
.L_x_21:
[C---:B------:R-:W-:Y:S01]  /*17e0*/  VIADD R5, R7.reuse, 0x10 ;  /* 0x0000001007057836 */ /* 0x040fe20000000000 */
[----:B------:R-:W-:Y:S01]  /*17f0*/  UMOV UR4, 0x50 ;  /* 0x0000005000047882 */ /* 0x000fe20000000000 */
[----:B------:R-:W-:Y:S01]  /*1800*/  SHF.L.U32 R2, R2, R7, RZ ;  /* 0x0000000702027219 */ /* 0x000fe200000006ff */
[----:B------:R-:W-:Y:S01]  /*1810*/  ULEA UR4, UR6, UR4, 0x18 ;  /* 0x0000000406047291 */ /* 0x000fe2000f8ec0ff */
[----:B------:R-:W-:Y:S01]  /*1820*/  IMAD.SHL.U32 R7, R7, 0x20, RZ ;  /* 0x0000002007077824 */ /* 0x000fe200078e00ff */
[----:B------:R-:W-:-:S04]  /*1830*/  SHF.L.U32 R5, R0, R5, RZ ;  /* 0x0000000500057219 */ /* 0x000fc800000006ff */
[----:B------:R-:W-:-:S05]  /*1840*/  LOP3.LUT R2, R5, R2, RZ, 0xfc, !PT ;  /* 0x0000000205027212 */ /* 0x000fca00078efcff */
[----:B------:R1:W-:Y:S04]  /*1850*/  ATOMS.OR RZ, [UR4], R2 ;  /* 0x00000002ffff798c */ /* 0x0003e8000b000004 */
[----:B------:R1:W-:Y:S01]  /*1860*/  STS [UR5+0x78], R7 ;  /* 0x00007807ff007988 */ /* 0x0003e20008000805 */
[----:B------:R-:W-:Y:S05]  /*1870*/  BRA `(.L_x_20) ;  /* 0x0000000000107947 */ /* 0x000fea0003800000 */
.L_x_19:
[----:B------:R-:W-:Y:S02]  /*1880*/  MOV R0, 0xffffffff ;  /* 0xffffffff00007802 */ /* 0x000fe40000000f00 */
[----:B------:R-:W-:-:S03]  /*1890*/  MOV R4, 0x18c0 ;  /* 0x000018c000047802 */ /* 0x000fc60000000f00 */
[----:B------:R1:W-:Y:S04]  /*18a0*/  STS [UR5+0x78], R0 ;  /* 0x00007800ff007988 */ /* 0x0003e80008000805 */
[----:B-1----:R-:W-:Y:S05]  /*18b0*/  CALL.REL.NOINC `($__internal_1_$__cuda_sm10x_tcgen05_guardrail_trap_phase_invalid_during_alloc) ;  /* 0x00000024009c7944 */ /* 0x002fea0003c00000 */
.L_x_20:
[----:B------:R-:W-:Y:S05]  /*18c0*/  WARPSYNC.ALL ;  /* 0x0000000000007948 */ /* 0x000fea0003800000 */
[----:B------:R-:W-:Y:S01]  /*18d0*/  NOP ;  /* 0x0000000000007918 */ /* 0x000fe20000000000 */
.L_x_18:
[----:B------:R-:W2:Y:S08]  /*18e0*/  S2UR UR6, SR_CgaCtaId ;  /* 0x00000000000679c3 */ /* 0x000eb00000008800 */
[----:B------:R-:W-:Y:S06]  /*18f0*/  BAR.SYNC.DEFER_BLOCKING 0x2, 0xa0 ;  /* 0x0082800000007b1d */ /* 0x000fec0000010000 */
[----:B------:R-:W-:-:S02]  /*1900*/  UMOV UR4, 0x400 ;  /* 0x0000040000047882 */ /* 0x000fc40000000000 */
[----:B------:R-:W3:Y:S01]  /*1910*/  S2UR UR25, SR_CTAID.Z ;  /* 0x00000000001979c3 */ /* 0x000ee20000002700 */
[----:B--2---:R-:W-:Y:S02]  /*1920*/  ULEA UR6, UR6, UR4, 0x18 ;  /* 0x0000000406067291 */ /* 0x004fe4000f8ec0ff */
[----:B---3--:R-:W-:-:S07]  /*1930*/  UISETP.GT.U32.AND UP0, UPT, UR25, 0x3ff, UPT ;  /* 0x000003ff1900788c */ /* 0x008fce000bf04070 */
[----:B-----5:R-:W2:Y:S02]  /*1940*/  LDS R0, [UR6+0x78] ;  /* 0x00007806ff007984 */ /* 0x020ea40008000800 */
[----:B--2---:R-:W-:Y:S01]  /*1950*/  R2UR UR26, R0 ;  /* 0x00000000001a72ca */ /* 0x004fe200000e0000 */
[----:B------:R-:W-:-:S14]  /*1960*/  BRA.U UP0, `(.L_x_23) ;  /* 0x0000001d00dc7547 */ /* 0x000fdc000b800000 */
[----:B------:R-:W2:Y:S01]  /*1970*/  LDCU.64 UR4, c[0x0][0x5c0] ;  /* 0x0000b800ff0477ac */ /* 0x000ea20008000a00 */
[----:B------:R-:W-:Y:S01]  /*1980*/  SHF.R.U32.HI R0, RZ, 0x5, R3 ;  /* 0x00000005ff007819 */ /* 0x000fe20000011603 */
[----:B------:R-:W-:Y:S01]  /*1990*/  IMAD.SHL.U32 R3, R3, 0x40, RZ ;  /* 0x0000004003037824 */ /* 0x000fe200078e00ff */
[----:B------:R-:W3:Y:S02]  /*19a0*/  LDCU.64 UR32, c[0x0][0x5d8] ;  /* 0x0000bb00ff2077ac */ /* 0x000ee40008000a00 */
[----:B------:R-:W-:Y:S02]  /*19b0*/  R2UR UR23, R0 ;  /* 0x00000000001772ca */ /* 0x000fe400000e0000 */
[----:B------:R-:W-:Y:S01]  /*19c0*/  LOP3.LUT R3, R3, 0x7c0, RZ, 0xc0, !PT ;  /* 0x000007c003037812 */ /* 0x000fe200078ec0ff */
[----:B------:R-:W4:Y:S01]  /*19d0*/  LDCU.64 UR28, c[0x0][0x348] ;  /* 0x00006900ff1c77ac */ /* 0x000f220008000a00 */
[----:B------:R-:W-:Y:S01]  /*19e0*/  UMOV UR22, URZ ;  /* 0x000000ff00167c82 */ /* 0x000fe20008000000 */
[----:B------:R-:W-:Y:S01]  /*19f0*/  UMOV UR21, URZ ;  /* 0x000000ff00157c82 */ /* 0x000fe20008000000 */
[----:B--2---:R-:W-:-:S07]  /*1a00*/  UIMAD.WIDE.U32 UR8, UR25, UR5, URZ ;  /* 0x00000005190872a5 */ /* 0x004fce000f8e00ff */
[----:B------:R-:W-:Y:S01]  /*1a10*/  IMAD.U32 R0, RZ, RZ, UR23 ;  /* 0x00000017ff007e24 */ /* 0x000fe2000f8e00ff */
[----:B------:R-:W2:Y:S03]  /*1a20*/  LDCU UR5, c[0x0][0x5d0] ;  /* 0x0000ba00ff0577ac */ /* 0x000ea60008000800 */
[----:B------:R-:W-:Y:S01]  /*1a30*/  IMAD R0, R0, 0x800, R3 ;  /* 0x0000080000007824 */ /* 0x000fe200078e0203 */
[----:B------:R-:W-:Y:S02]  /*1a40*/  UIADD3 UR7, UPT, UPT, UR25, -UR9, URZ ;  /* 0x8000000919077290 */ /* 0x000fe4000fffe0ff */
[----:B------:R-:W-:Y:S01]  /*1a50*/  ULEA UR23, UR23, UR26, 0x15 ;  /* 0x0000001a17177291 */ /* 0x000fe2000f8ea8ff */
[----:B------:R-:W-:Y:S01]  /*1a60*/  VIADD R0, R0, UR6 ;  /* 0x0000000600007c36 */ /* 0x000fe20008000000 */
[----:B------:R-:W-:-:S03]  /*1a70*/  USHF.R.U32.HI UR7, URZ, UR20, UR7 ;  /* 0x00000014ff077299 */ /* 0x000fc60008011607 */
[C---:B------:R-:W-:Y:S01]  /*1a80*/  VIADD R3, R0.reuse, 0x8420 ;  /* 0x0000842000037836 */ /* 0x040fe20000000000 */
[----:B------:R-:W-:Y:S01]  /*1a90*/  UIADD3 UR7, UPT, UPT, UR9, UR7, URZ ;  /* 0x0000000709077290 */ /* 0x000fe2000fffe0ff */
[C---:B-1----:R-:W-:Y:S02]  /*1aa0*/  VIADD R2, R0.reuse, 0x8430 ;  /* 0x0000843000027836 */ /* 0x042fe40000000000 */
[C---:B------:R-:W-:Y:S01]  /*1ab0*/  VIADD R4, R0.reuse, 0x430 ;  /* 0x0000043000047836 */ /* 0x040fe20000000000 */
[----:B------:R-:W-:Y:S01]  /*1ac0*/  USHF.R.U32.HI UR14, URZ, UR19, UR7 ;  /* 0x00000013ff0e7299 */ /* 0x000fe20008011607 */
[----:B------:R-:W-:Y:S01]  /*1ad0*/  SHF.R.U32.HI R72, RZ, 0x3, R3 ;  /* 0x00000003ff487819 */ /* 0x000fe20000011603 */
[C---:B------:R-:W-:Y:S01]  /*1ae0*/  VIADD R5, R0.reuse, 0x400 ;  /* 0x0000040000057836 */ /* 0x040fe20000000000 */
[----:B------:R-:W-:Y:S01]  /*1af0*/  SHF.R.U32.HI R73, RZ, 0x3, R2 ;  /* 0x00000003ff497819 */ /* 0x000fe20000011602 */
[----:B------:R-:W-:Y:S01]  /*1b00*/  UIADD3 UR14, UPT, UPT, -UR14, URZ, URZ ;  /* 0x000000ff0e0e7290 */ /* 0x000fe2000fffe1ff */
[----:B------:R-:W-:Y:S01]  /*1b10*/  LOP3.LUT R72, R3, 0x30, R72, 0x78, !PT ;  /* 0x0000003003487812 */ /* 0x000fe200078e7848 */
[----:B------:R-:W-:Y:S01]  /*1b20*/  VIADD R3, R0, 0x8400 ;  /* 0x0000840000037836 */ /* 0x000fe20000000000 */
[----:B------:R-:W-:Y:S01]  /*1b30*/  LOP3.LUT R73, R2, 0x30, R73, 0x78, !PT ;  /* 0x0000003002497812 */ /* 0x000fe200078e7849 */
[----:B------:R-:W-:Y:S01]  /*1b40*/  UIMAD UR14, UR4, UR14, UR25 ;  /* 0x0000000e040e72a4 */ /* 0x000fe2000f8e0219 */
[C---:B------:R-:W-:Y:S01]  /*1b50*/  VIADD R2, R0.reuse, 0x8410 ;  /* 0x0000841000027836 */ /* 0x040fe20000000000 */
[----:B------:R-:W-:Y:S01]  /*1b60*/  SHF.R.U32.HI R69, RZ, 0x3, R4 ;  /* 0x00000003ff457819 */ /* 0x000fe20000011604 */
[C---:B------:R-:W-:Y:S01]  /*1b70*/  VIADD R7, R0.reuse, 0x420 ;  /* 0x0000042000077836 */ /* 0x040fe20000000000 */
[----:B--2---:R-:W-:Y:S01]  /*1b80*/  UIMAD.WIDE.U32 UR4, UR14, UR5, URZ ;  /* 0x000000050e0472a5 */ /* 0x004fe2000f8e00ff */
[----:B------:R-:W-:Y:S01]  /*1b90*/  SHF.R.U32.HI R70, RZ, 0x3, R3 ;  /* 0x00000003ff467819 */ /* 0x000fe20000011603 */
[----:B------:R-:W-:Y:S01]  /*1ba0*/  VIADD R0, R0, 0x410 ;  /* 0x0000041000007836 */ /* 0x000fe20000000000 */
[----:B------:R-:W-:Y:S01]  /*1bb0*/  SHF.R.U32.HI R71, RZ, 0x3, R2 ;  /* 0x00000003ff477819 */ /* 0x000fe20000011602 */
[----:B------:R-:W-:Y:S01]  /*1bc0*/  UIADD3 UR4, UPT, UPT, UR14, -UR5, URZ ;  /* 0x800000050e047290 */ /* 0x000fe2000fffe0ff */
[----:B------:R-:W-:-:S02]  /*1bd0*/  LOP3.LUT R70, R3, 0x30, R70, 0x78, !PT ;  /* 0x0000003003467812 */ /* 0x000fc400078e7846 */
[----:B------:R-:W-:Y:S01]  /*1be0*/  LOP3.LUT R71, R2, 0x30, R71, 0x78, !PT ;  /* 0x0000003002477812 */ /* 0x000fe200078e7847 */
[----:B------:R-:W-:Y:S01]  /*1bf0*/  USHF.R.U32.HI UR4, URZ, UR18, UR4 ;  /* 0x00000012ff047299 */ /* 0x000fe20008011604 */
[----:B------:R-:W-:Y:S02]  /*1c00*/  SHF.R.U32.HI R3, RZ, 0x3, R0 ;  /* 0x00000003ff037819 */ /* 0x000fe40000011600 */
[----:B------:R-:W-:Y:S01]  /*1c10*/  SHF.R.U32.HI R68, RZ, 0x3, R7 ;  /* 0x00000003ff447819 */ /* 0x000fe20000011607 */
[----:B------:R-:W-:Y:S01]  /*1c20*/  UIADD3 UR4, UPT, UPT, UR5, UR4, URZ ;  /* 0x0000000405047290 */ /* 0x000fe2000fffe0ff */
[----:B------:R-:W-:Y:S02]  /*1c30*/  SHF.R.U32.HI R2, RZ, 0x3, R5 ;  /* 0x00000003ff027819 */ /* 0x000fe40000011605 */
[----:B------:R-:W-:Y:S01]  /*1c40*/  LOP3.LUT R3, R0, 0x30, R3, 0x78, !PT ;  /* 0x0000003000037812 */ /* 0x000fe200078e7803 */
[----:B------:R-:W-:Y:S01]  /*1c50*/  USHF.R.U32.HI UR4, URZ, UR17, UR4 ;  /* 0x00000011ff047299 */ /* 0x000fe20008011604 */
[----:B------:R-:W-:Y:S01]  /*1c60*/  LOP3.LUT R69, R4, 0x30, R69, 0x78, !PT ;  /* 0x0000003004457812 */ /* 0x000fe200078e7845 */
[----:B------:R-:W-:Y:S01]  /*1c70*/  IMAD.MOV.U32 R0, RZ, RZ, RZ ;  /* 0x000000ffff007224 */ /* 0x000fe200078e00ff */
[----:B------:R-:W-:Y:S01]  /*1c80*/  LOP3.LUT R68, R7, 0x30, R68, 0x78, !PT ;  /* 0x0000003007447812 */ /* 0x000fe200078e7844 */
[----:B---3--:R-:W-:Y:S01]  /*1c90*/  UIMAD.WIDE.U32 UR8, UR4, UR33, URZ ;  /* 0x00000021040872a5 */ /* 0x008fe2000f8e00ff */
[----:B------:R-:W-:-:S06]  /*1ca0*/  LOP3.LUT R2, R5, 0x30, R2, 0x78, !PT ;  /* 0x0000003005027812 */ /* 0x000fcc00078e7802 */
[----:B------:R-:W-:Y:S01]  /*1cb0*/  UMOV UR7, UR9 ;  /* 0x0000000900077c82 */ /* 0x000fe20008000000 */
[----:B------:R-:W-:Y:S01]  /*1cc0*/  UMOV UR9, 0x400 ;  /* 0x0000040000097882 */ /* 0x000fe20000000000 */
[----:B------:R-:W-:Y:S02]  /*1cd0*/  UIADD3 UR5, UPT, UPT, UR4, -UR7, URZ ;  /* 0x8000000704057290 */ /* 0x000fe4000fffe0ff */
[----:B------:R-:W1:Y:S02]  /*1ce0*/  LDCU UR8, c[0x0][0x374] ;  /* 0x00006e80ff0877ac */ /* 0x000e640008000800 */
[----:B------:R-:W-:Y:S01]  /*1cf0*/  USHF.R.U32.HI UR5, URZ, UR16, UR5 ;  /* 0x00000010ff057299 */ /* 0x000fe20008011605 */
[----:B------:R-:W1:Y:S03]  /*1d00*/  LDCU UR6, c[0x0][0x370] ;  /* 0x00006e00ff0677ac */ /* 0x000e660008000800 */
[----:B------:R-:W-:Y:S01]  /*1d10*/  UIADD3 UR5, UPT, UPT, UR7, UR5, URZ ;  /* 0x0000000507057290 */ /* 0x000fe2000fffe0ff */
[----:B------:R-:W2:Y:S01]  /*1d20*/  S2UR UR7, SR_CgaCtaId ;  /* 0x00000000000779c3 */ /* 0x000ea20000008800 */
[----:B------:R-:W3:Y:S02]  /*1d30*/  LDCU UR24, c[0x0][0x378] ;  /* 0x00006f00ff1877ac */ /* 0x000ee40008000800 */
[----:B------:R-:W-:-:S04]  /*1d40*/  USHF.R.U32.HI UR5, URZ, UR15, UR5 ;  /* 0x0000000fff057299 */ /* 0x000fc80008011605 */
[----:B------:R-:W-:-:S04]  /*1d50*/  UIADD3 UR5, UPT, UPT, -UR5, URZ, URZ ;  /* 0x000000ff05057290 */ /* 0x000fc8000fffe1ff */
[----:B------:R-:W-:Y:S02]  /*1d60*/  UIMAD UR32, UR32, UR5, UR4 ;  /* 0x00000005202072a4 */ /* 0x000fe4000f8e0204 */
[----:B-1----:R-:W-:Y:S02]  /*1d70*/  UIMAD UR6, UR8, UR6, URZ ;  /* 0x00000006080672a4 */ /* 0x002fe4000f8e02ff */
[----:B------:R-:W-:Y:S02]  /*1d80*/  UIADD3 UR4, UPT, UPT, -UR4, URZ, URZ ;  /* 0x000000ff04047290 */ /* 0x000fe4000fffe1ff */
[----:B---3--:R-:W-:Y:S01]  /*1d90*/  UIMAD UR24, UR6, UR24, URZ ;  /* 0x00000018061872a4 */ /* 0x008fe2000f8e02ff */
[----:B------:R-:W1:Y:S01]  /*1da0*/  LDCU UR5, c[0x0][0x5cc] ;  /* 0x0000b980ff0577ac */ /* 0x000e620008000800 */
[----:B--2---:R-:W-:Y:S02]  /*1db0*/  ULEA UR7, UR7, UR9, 0x18 ;  /* 0x0000000907077291 */ /* 0x004fe4000f8ec0ff */
[----:B-1--4-:R-:W-:-:S12]  /*1dc0*/  UIMAD UR14, UR5, UR4, UR14 ;  /* 0x00000004050e72a4 */ /* 0x012fd8000f8e020e */
.L_x_27:
[----:B------:R-:W-:Y:S01]  /*1dd0*/  ULEA UR11, UR21, UR7, 0x3 ;  /* 0x00000007150b7291 */ /* 0x000fe2000f8e18ff */
[----:B------:R-:W-:Y:S01]  /*1de0*/  SHF.L.U32 R6, R0, 0x1f, RZ ;  /* 0x0000001f00067819 */ /* 0x000fe200000006ff */
[----:B------:R-:W1:Y:S01]  /*1df0*/  S2UR UR27, SR_CgaCtaId ;  /* 0x00000000001b79c3 */ /* 0x000e620000008800 */
[----:B------:R-:W-:Y:S02]  /*1e00*/  UIADD3 UR36, UP1, UPT, UR28, 0x140, URZ ;  /* 0x000001401c247890 */ /* 0x000fe4000ff3e0ff */
[----:B------:R-:W-:Y:S01]  /*1e10*/  UIADD3 UR34, UP0, UPT, UR28, 0x1c0, URZ ;  /* 0x000001c01c227890 */ /* 0x000fe2000ff1e0ff */
[----:B------:R-:W-:Y:S01]  /*1e20*/  UMOV UR4, 0x400 ;  /* 0x0000040000047882 */ /* 0x000fe20000000000 */
[----:B------:R-:W-:Y:S02]  /*1e30*/  UIADD3.X UR37, UPT, UPT, URZ, UR29, URZ, UP1, !UPT ;  /* 0x0000001dff257290 */ /* 0x000fe40008ffe4ff */
[----:B------:R-:W2:Y:S01]  /*1e40*/  SYNCS.PHASECHK.TRANS64.TRYWAIT P0, [UR11+0x50], R6 ;  /* 0x00005006ff0075a7 */ /* 0x000ea2000800110b */
[----:B------:R-:W-:Y:S01]  /*1e50*/  ULEA UR30, UR21, UR23, 0x7 ;  /* 0x00000017151e7291 */ /* 0x000fe2000f8e38ff */
[----:B------:R-:W3:Y:S01]  /*1e60*/  LDCU UR31, c[0x0][0x5e4] ;  /* 0x0000bc80ff1f77ac */ /* 0x000ee20008000800 */
[----:B------:R-:W-:-:S02]  /*1e70*/  USHF.L.U32 UR14, UR14, 0x7, URZ ;  /* 0x000000070e0e7899 */ /* 0x000fc400080006ff */
[----:B------:R-:W-:Y:S02]  /*1e80*/  UIADD3.X UR35, UPT, UPT, URZ, UR29, URZ, UP0, !UPT ;  /* 0x0000001dff237290 */ /* 0x000fe400087fe4ff */
[----:B------:R-:W-:Y:S02]  /*1e90*/  UPLOP3.LUT UP1, UPT, UPT, UPT, UPT, 0x80, 0x8 ;  /* 0x000000000008789c */ /* 0x000fe40003f2f070 */
[----:B-1----:R-:W-:Y:S01]  /*1ea0*/  ULEA UR27, UR27, UR4, 0x18 ;  /* 0x000000041b1b7291 */ /* 0x002fe2000f8ec0ff */
[----:B--23--:R-:W-:Y:S11]  /*1eb0*/  @!P0 BRA `(.L_x_24) ;  /* 0x0000001c00f48947 */ /* 0x00cff60003800000 */
.L_x_41:
[----:B------:R-:W-:-:S05]  /*1ec0*/  UMOV UR5, URZ ;  /* 0x000000ff00057c82 */ /* 0x000fca0008000000 */
.L_x_26:
[----:B------:R-:W-:Y:S02]  /*1ed0*/  USHF.L.U32 UR13, UR5, 0x5, URZ ;  /* 0x00000005050d7899 */ /* 0x000fe400080006ff */
[----:B------:R-:W-:Y:S02]  /*1ee0*/  USHF.R.U32.HI UR6, URZ, 0x1, UR5 ;  /* 0x00000001ff067899 */ /* 0x000fe40008011605 */
[----:B------:R-:W-:Y:S02]  /*1ef0*/  UIADD3 UR4, UPT, UPT, UR30, UR13, URZ ;  /* 0x0000000d1e047290 */ /* 0x000fe4000fffe0ff */
[----:B------:R-:W-:-:S07]  /*1f00*/  ULEA UR6, UR22, UR6, 0x2 ;  /* 0x0000000616067291 */ /* 0x000fce000f8e10ff */
[----:B------:R-:W-:Y:S01]  /*1f10*/  LDTM.x32 R36, tmem[UR4+0x20] ;  /* 0x00002004002479ee */ /* 0x000fe200082c0000 */
[----:B-1---5:R-:W1:Y:S01]  /*1f20*/  LDTM.x32 R4, tmem[UR4] ;  /* 0x00000004000479ee */ /* 0x022e6200082c0000 */
[----:B------:R-:W-:-:S04]  /*1f30*/  ULEA UR4, UR22, UR5, 0x2 ;  /* 0x0000000516047291 */ /* 0x000fc8000f8e10ff */
[----:B------:R-:W-:-:S04]  /*1f40*/  USHF.R.S32.HI UR12, URZ, 0x1f, UR4 ;  /* 0x0000001fff0c7899 */ /* 0x000fc80008011404 */
[----:B------:R-:W-:-:S04]  /*1f50*/  ULEA.HI UR12, UR12, UR4, URZ, 0x2 ;  /* 0x000000040c0c7291 */ /* 0x000fc8000f8f10ff */
[----:B------:R-:W-:-:S04]  /*1f60*/  ULOP3.LUT UR12, UR12, 0xfffffffc, URZ, 0xc0, !UPT ;  /* 0xfffffffc0c0c7892 */ /* 0x000fc8000f8ec0ff */
[----:B------:R-:W-:Y:S02]  /*1f70*/  UIADD3 UR12, UPT, UPT, UR4, -UR12, URZ ;  /* 0x8000000c040c7290 */ /* 0x000fe4000fffe0ff */
[----:B------:R-:W-:-:S04]  /*1f80*/  UIADD3 UR4, UPT, UPT, UR4, 0x1, URZ ;  /* 0x0000000104047890 */ /* 0x000fc8000fffe0ff */
[----:B------:R-:W-:Y:S01]  /*1f90*/  MOV R74, UR12 ;  /* 0x0000000c004a7c02 */ /* 0x000fe20008000f00 */
[----:B-1----:R-:W-:Y:S01]  /*1fa0*/  FMUL R9, R9, UR31 ;  /* 0x0000001f09097c20 */ /* 0x002fe20008400000 */
[----:B------:R-:W-:Y:S01]  /*1fb0*/  FMUL R8, R8, UR31 ;  /* 0x0000001f08087c20 */ /* 0x000fe20008400000 */
        /* <DEDUP_REMOVED lines=8> */
[----:B------:R-:W-:Y:S01]  /*2040*/  F2FP.BF16.F32.PACK_AB R6, R9, R8 ;  /* 0x000000080906723e */ /* 0x000fe200000010ff */
[----:B------:R-:W-:Y:S01]  /*2050*/  FMUL R53, R53, UR31 ;  /* 0x0000001f35357c20 */ /* 0x000fe20008400000 */
[----:B------:R-:W-:Y:S01]  /*2060*/  F2FP.BF16.F32.PACK_AB R5, R75, R76 ;  /* 0x0000004c4b05723e */ /* 0x000fe200000010ff */
[----:B------:R-:W-:Y:S01]  /*2070*/  FMUL R81, R55, -1.4426950216293334961 ;  /* 0xbfb8aa3b37517820 */ /* 0x000fe20000400000 */
[----:B------:R-:W-:Y:S01]  /*2080*/  F2FP.BF16.F32.PACK_AB R4, R77, R78 ;  /* 0x0000004e4d04723e */ /* 0x000fe200000010ff */
[----:B------:R-:W-:Y:S01]  /*2090*/  FMUL R83, R52, -1.4426950216293334961 ;  /* 0xbfb8aa3b34537820 */ /* 0x000fe20000400000 */
[----:B------:R-:W-:Y:S01]  /*20a0*/  F2FP.BF16.F32.PACK_AB R7, R11, R10 ;  /* 0x0000000a0b07723e */ /* 0x000fe200000010ff */
[----:B------:R-:W-:Y:S01]  /*20b0*/  FMUL R82, R53, -1.4426950216293334961 ;  /* 0xbfb8aa3b35527820 */ /* 0x000fe20000400000 */
[----:B------:R-:W-:Y:S01]  /*20c0*/  LEA R80, R74, R2, 0xd ;  /* 0x000000024a507211 */ /* 0x000fe200078e68ff */
[----:B------:R-:W1:Y:S01]  /*20d0*/  MUFU.EX2 R81, R81 ;  /* 0x0000005100517308 */ /* 0x000e620000000800 */
[----:B------:R-:W-:Y:S01]  /*20e0*/  FMUL R13, R13, UR31 ;  /* 0x0000001f0d0d7c20 */ /* 0x000fe20008400000 */
[----:B------:R-:W-:Y:S01]  /*20f0*/  FMUL R12, R12, UR31 ;  /* 0x0000001f0c0c7c20 */ /* 0x000fe20008400000 */
[----:B------:R-:W-:Y:S01]  /*2100*/  FMUL R79, R15, UR31 ;  /* 0x0000001f0f4f7c20 */ /* 0x000fe20008400000 */
[----:B------:R2:W-:Y:S01]  /*2110*/  STS.128 [R80], R4 ;  /* 0x0000000450007388 */ /* 0x0005e20000000c00 */
[----:B------:R-:W-:Y:S01]  /*2120*/  FMUL R14, R14, UR31 ;  /* 0x0000001f0e0e7c20 */ /* 0x000fe20008400000 */
[----:B------:R-:W-:Y:S01]  /*2130*/  FMUL R17, R17, UR31 ;  /* 0x0000001f11117c20 */ /* 0x000fe20008400000 */
[----:B------:R-:W-:Y:S01]  /*2140*/  FMUL R16, R16, UR31 ;  /* 0x0000001f10107c20 */ /* 0x000fe20008400000 */
[----:B------:R-:W-:Y:S01]  /*2150*/  FMUL R19, R19, UR31 ;  /* 0x0000001f13137c20 */ /* 0x000fe20008400000 */
[----:B------:R3:W-:Y:S01]  /*2160*/  MUFU.EX2 R15, R82 ;  /* 0x00000052000f7308 */ /* 0x0007e20000000800 */
[----:B------:R-:W-:Y:S01]  /*2170*/  FMUL R54, R54, UR31 ;  /* 0x0000001f36367c20 */ /* 0x000fe20008400000 */
[----:B------:R-:W-:Y:S01]  /*2180*/  FMUL R56, R56, UR31 ;  /* 0x0000001f38387c20 */ /* 0x000fe20008400000 */
[----:B------:R-:W-:Y:S01]  /*2190*/  FMUL R21, R21, UR31 ;  /* 0x0000001f15157c20 */ /* 0x000fe20008400000 */
[----:B------:R-:W-:Y:S01]  /*21a0*/  FMUL R20, R20, UR31 ;  /* 0x0000001f14147c20 */ /* 0x000fe20008400000 */
[----:B------:R-:W-:Y:S01]  /*21b0*/  FMUL R89, R54, -1.4426950216293334961 ;  /* 0xbfb8aa3b36597820 */ /* 0x000fe20000400000 */
[----:B------:R-:W-:Y:S01]  /*21c0*/  FMUL R23, R23, UR31 ;  /* 0x0000001f17177c20 */ /* 0x000fe20008400000 */
[----:B------:R-:W-:Y:S01]  /*21d0*/  FMUL R22, R22, UR31 ;  /* 0x0000001f16167c20 */ /* 0x000fe20008400000 */
[----:B------:R-:W-:Y:S01]  /*21e0*/  FMUL R25, R25, UR31 ;  /* 0x0000001f19197c20 */ /* 0x000fe20008400000 */
[----:B------:R-:W-:Y:S01]  /*21f0*/  FMUL R24, R24, UR31 ;  /* 0x0000001f18187c20 */ /* 0x000fe20008400000 */
[----:B------:R-:W-:Y:S01]  /*2200*/  FMUL R27, R27, UR31 ;  /* 0x0000001f1b1b7c20 */ /* 0x000fe20008400000 */
[----:B-1----:R-:W-:Y:S01]  /*2210*/  FADD R92, R81, 1 ;  /* 0x3f800000515c7421 */ /* 0x002fe20000000000 */
[----:B------:R-:W-:Y:S01]  /*2220*/  FMUL R57, R57, UR31 ;  /* 0x0000001f39397c20 */ /* 0x000fe20008400000 */
[----:B------:R-:W-:Y:S01]  /*2230*/  FMUL R46, R46, UR31 ;  /* 0x0000001f2e2e7c20 */ /* 0x000fe20008400000 */
[----:B------:R-:W1:Y:S01]  /*2240*/  MUFU.EX2 R89, R89 ;  /* 0x0000005900597308 */ /* 0x000e620000000800 */
[----:B------:R-:W-:Y:S01]  /*2250*/  LEA R87, R74, R68, 0xd ;  /* 0x000000444a577211 */ /* 0x000fe200078e68ff */
[----:B------:R-:W-:Y:S01]  /*2260*/  FMUL R81, R40, UR31 ;  /* 0x0000001f28517c20 */ /* 0x000fe20008400000 */
[----:B---3--:R-:W-:Y:S01]  /*2270*/  LEA R82, R74, R3, 0xd ;  /* 0x000000034a527211 */ /* 0x008fe200078e68ff */
[----:B------:R-:W-:Y:S01]  /*2280*/  FMUL R85, R57, -1.4426950216293334961 ;  /* 0xbfb8aa3b39557820 */ /* 0x000fe20000400000 */
[----:B------:R-:W-:Y:S01]  /*2290*/  FMUL R90, R46, -1.4426950216293334961 ;  /* 0xbfb8aa3b2e5a7820 */ /* 0x000fe20000400000 */
[----:B------:R-:W-:Y:S01]  /*22a0*/  FMUL R44, R44, UR31 ;  /* 0x0000001f2c2c7c20 */ /* 0x000fe20008400000 */
[----:B------:R-:W-:Y:S01]  /*22b0*/  FMUL R47, R47, UR31 ;  /* 0x0000001f2f2f7c20 */ /* 0x000fe20008400000 */
[----:B------:R-:W3:Y:S01]  /*22c0*/  MUFU.RCP R40, R92 ;  /* 0x0000005c00287308 */ /* 0x000ee20000001000 */
[----:B------:R-:W-:Y:S01]  /*22d0*/  FMUL R48, R48, UR31 ;  /* 0x0000001f30307c20 */ /* 0x000fe20008400000 */
[----:B------:R-:W-:Y:S01]  /*22e0*/  FMUL R86, R44, -1.4426950216293334961 ;  /* 0xbfb8aa3b2c567820 */ /* 0x000fe20000400000 */
[----:B------:R-:W-:Y:S01]  /*22f0*/  FMUL R45, R45, UR31 ;  /* 0x0000001f2d2d7c20 */ /* 0x000fe20008400000 */
[----:B--2---:R-:W-:Y:S01]  /*2300*/  FMUL R80, R18, UR31 ;  /* 0x0000001f12507c20 */ /* 0x004fe20008400000 */
[----:B------:R-:W-:Y:S01]  /*2310*/  F2FP.BF16.F32.PACK_AB R4, R13, R12 ;  /* 0x0000000c0d04723e */ /* 0x000fe200000010ff */
[----:B------:R-:W-:Y:S01]  /*2320*/  FMUL R49, R49, UR31 ;  /* 0x0000001f31317c20 */ /* 0x000fe20008400000 */
[----:B------:R-:W-:Y:S01]  /*2330*/  F2FP.BF16.F32.PACK_AB R5, R79, R14 ;  /* 0x0000000e4f05723e */ /* 0x000fe200000010ff */
[----:B------:R2:W4:Y:S01]  /*2340*/  MUFU.EX2 R18, R83 ;  /* 0x0000005300127308 */ /* 0x0005220000000800 */
[----:B------:R-:W-:Y:S01]  /*2350*/  F2FP.BF16.F32.PACK_AB R6, R17, R16 ;  /* 0x000000101106723e */ /* 0x000fe200000010ff */
[----:B-1----:R-:W-:Y:S01]  /*2360*/  FADD R89, R89, 1 ;  /* 0x3f80000059597421 */ /* 0x002fe20000000000 */
[----:B------:R-:W-:Y:S01]  /*2370*/  F2FP.BF16.F32.PACK_AB R7, R19, R80 ;  /* 0x000000501307723e */ /* 0x000fe200000010ff */
[----:B------:R-:W-:Y:S01]  /*2380*/  FMUL R84, R45, -1.4426950216293334961 ;  /* 0xbfb8aa3b2d547820 */ /* 0x000fe20000400000 */
[----:B------:R-:W-:Y:S01]  /*2390*/  FMUL R50, R50, UR31 ;  /* 0x0000001f32327c20 */ /* 0x000fe20008400000 */
[----:B------:R-:W-:Y:S01]  /*23a0*/  FMUL R51, R51, UR31 ;  /* 0x0000001f33337c20 */ /* 0x000fe20008400000 */
[----:B------:R-:W-:Y:S01]  /*23b0*/  FMUL R61, R61, UR31 ;  /* 0x0000001f3d3d7c20 */ /* 0x000fe20008400000 */
[----:B------:R1:W-:Y:S01]  /*23c0*/  STS.128 [R82], R4 ;  /* 0x0000000452007388 */ /* 0x0003e20000000c00 */
[----:B---3--:R-:W-:Y:S01]  /*23d0*/  FMUL R40, R55, R40 ;  /* 0x0000002837287220 */ /* 0x008fe20000400000 */
[----:B------:R3:W5:Y:S01]  /*23e0*/  MUFU.RCP R91, R89 ;  /* 0x00000059005b7308 */ /* 0x0007620000001000 */
[----:B------:R-:W-:Y:S01]  /*23f0*/  FMUL R88, R50, -1.4426950216293334961 ;  /* 0xbfb8aa3b32587820 */ /* 0x000fe20000400000 */
[----:B------:R-:W-:Y:S01]  /*2400*/  FMUL R62, R62, UR31 ;  /* 0x0000001f3e3e7c20 */ /* 0x000fe20008400000 */
[----:B------:R-:W-:Y:S01]  /*2410*/  FMUL R64, R64, UR31 ;  /* 0x0000001f40407c20 */ /* 0x000fe20008400000 */
[----:B------:R-:W-:Y:S01]  /*2420*/  FMUL R65, R65, UR31 ;  /* 0x0000001f41417c20 */ /* 0x000fe20008400000 */
[----:B------:R-:W-:Y:S01]  /*2430*/  FMUL R67, R67, UR31 ;  /* 0x0000001f43437c20 */ /* 0x000fe20008400000 */
[----:B------:R-:W-:Y:S01]  /*2440*/  FMUL R66, R66, UR31 ;  /* 0x0000001f42427c20 */ /* 0x000fe20008400000 */
[----:B--2---:R-:W-:Y:S01]  /*2450*/  FMUL R83, R56, -1.4426950216293334961 ;  /* 0xbfb8aa3b38537820 */ /* 0x004fe20000400000 */
[----:B----4-:R-:W-:Y:S01]  /*2460*/  FADD R18, R18, 1 ;  /* 0x3f80000012127421 */ /* 0x010fe20000000000 */
[----:B------:R-:W-:Y:S01]  /*2470*/  MUFU.EX2 R86, R86 ;  /* 0x0000005600567308 */ /* 0x000fe20000000800 */
[----:B------:R-:W-:Y:S01]  /*2480*/  USHF.R.S32.HI UR8, URZ, 0x1f, UR4 ;  /* 0x0000001fff087899 */ /* 0x000fe20008011404 */
[----:B------:R-:W-:Y:S01]  /*2490*/  FMUL R29, R29, UR31 ;  /* 0x0000001f1d1d7c20 */ /* 0x000fe20008400000 */
[----:B------:R-:W-:Y:S01]  /*24a0*/  FMUL R28, R28, UR31 ;  /* 0x0000001f1c1c7c20 */ /* 0x000fe20008400000 */
[----:B------:R-:W-:Y:S01]  /*24b0*/  FMUL R31, R31, UR31 ;  /* 0x0000001f1f1f7c20 */ /* 0x000fe20008400000 */
[----:B------:R-:W-:Y:S01]  /*24c0*/  ULEA.HI UR8, UR8, UR4, URZ, 0x2 ;  /* 0x0000000408087291 */ /* 0x000fe2000f8f10ff */
[----:B------:R-:W-:Y:S01]  /*24d0*/  FMUL R30, R30, UR31 ;  /* 0x0000001f1e1e7c20 */ /* 0x000fe20008400000 */
[----:B------:R-:W-:Y:S01]  /*24e0*/  FMUL R33, R33, UR31 ;  /* 0x0000001f21217c20 */ /* 0x000fe20008400000 */
[----:B------:R-:W2:Y:S01]  /*24f0*/  MUFU.RCP R93, R18 ;  /* 0x00000012005d7308 */ /* 0x000ea20000001000 */
[----:B---3--:R-:W-:Y:S01]  /*2500*/  FMUL R89, R39, UR31 ;  /* 0x0000001f27597c20 */ /* 0x008fe20008400000 */
[----:B-----5:R-:W-:Y:S01]  /*2510*/  FMUL R91, R54, R91 ;  /* 0x0000005b365b7220 */ /* 0x020fe20000400000 */
[----:B------:R-:W-:Y:S01]  /*2520*/  ULOP3.LUT UR8, UR8, 0xfffffffc, URZ, 0xc0, !UPT ;  /* 0xfffffffc08087892 */ /* 0x000fe2000f8ec0ff */
[----:B------:R-:W-:Y:S01]  /*2530*/  FMUL R32, R32, UR31 ;  /* 0x0000001f20207c20 */ /* 0x000fe20008400000 */
[----:B------:R-:W-:Y:S01]  /*2540*/  FMUL R35, R35, UR31 ;  /* 0x0000001f23237c20 */ /* 0x000fe20008400000 */
[----:B------:R-:W-:Y:S01]  /*2550*/  FMUL R34, R34, UR31 ;  /* 0x0000001f22227c20 */ /* 0x000fe20008400000 */
[----:B------:R-:W-:Y:S01]  /*2560*/  UIADD3 UR8, UPT, UPT, UR4, -UR8, URZ ;  /* 0x8000000804087290 */ /* 0x000fe2000fffe0ff */
[----:B------:R-:W3:Y:S01]  /*2570*/  MUFU.EX2 R83, R83 ;  /* 0x0000005300537308 */ /* 0x000ee20000000800 */
[----:B------:R-:W-:Y:S01]  /*2580*/  ULEA.HI UR4, UR6, UR6, URZ, 0x1 ;  /* 0x0000000606047291 */ /* 0x000fe2000f8f08ff */
[----:B------:R-:W-:Y:S01]  /*2590*/  LEA R74, R74, R69, 0xd ;  /* 0x000000454a4a7211 */ /* 0x000fe200078e68ff */
[----:B-1----:R-:W-:Y:S01]  /*25a0*/  FMUL R82, R26, UR31 ;  /* 0x0000001f1a527c20 */ /* 0x002fe20008400000 */
[----:B------:R-:W-:Y:S01]  /*25b0*/  F2FP.BF16.F32.PACK_AB R4, R21, R20 ;  /* 0x000000141504723e */ /* 0x000fe200000010ff */
[----:B------:R-:W-:Y:S01]  /*25c0*/  ULOP3.LUT UR4, UR4, 0xfffffffe, URZ, 0xc0, !UPT ;  /* 0xfffffffe04047892 */ /* 0x000fe2000f8ec0ff */
[----:B------:R-:W-:-:S02]  /*25d0*/  F2FP.BF16.F32.PACK_AB R5, R23, R22 ;  /* 0x000000161705723e */ /* 0x000fc400000010ff */
[----:B------:R1:W4:Y:S01]  /*25e0*/  MUFU.EX2 R26, R85 ;  /* 0x00000055001a7308 */ /* 0x0003220000000800 */
[----:B------:R-:W-:Y:S01]  /*25f0*/  F2FP.BF16.F32.PACK_AB R6, R25, R24 ;  /* 0x000000181906723e */ /* 0x000fe200000010ff */
[----:B--2---:R-:W-:Y:S01]  /*2600*/  FMUL R93, R52, R93 ;  /* 0x0000005d345d7220 */ /* 0x004fe20000400000 */
[----:B------:R-:W-:Y:S01]  /*2610*/  F2FP.BF16.F32.PACK_AB R7, R27, R82 ;  /* 0x000000521b07723e */ /* 0x000fe200000010ff */
[----:B------:R-:W-:Y:S02]  /*2620*/  UIADD3 UR4, UPT, UPT, UR6, -UR4, URZ ;  /* 0x8000000406047290 */ /* 0x000fe4000fffe0ff */
[----:B------:R-:W-:Y:S01]  /*2630*/  FMUL R18, R20, R93 ;  /* 0x0000005d14127220 */ /* 0x000fe20000400000 */
[----:B------:R-:W-:Y:S01]  /*2640*/  FMUL R20, R81, -1.4426950216293334961 ;  /* 0xbfb8aa3b51147820 */ /* 0x000fe20000400000 */
[----:B------:R2:W-:Y:S01]  /*2650*/  STS.128 [R87], R4 ;  /* 0x0000000457007388 */ /* 0x0005e20000000c00 */
[----:B---3--:R-:W-:Y:S01]  /*2660*/  FADD R92, R83, 1 ;  /* 0x3f800000535c7421 */ /* 0x008fe20000000000 */
[----:B------:R-:W-:Y:S01]  /*2670*/  FMUL R83, R37, UR31 ;  /* 0x0000001f25537c20 */ /* 0x000fe20008400000 */
[----:B------:R-:W-:Y:S01]  /*2680*/  FMUL R37, R23, R40 ;  /* 0x0000002817257220 */ /* 0x000fe20000400000 */
[----:B------:R-:W3:Y:S02]  /*2690*/  MUFU.EX2 R84, R84 ;  /* 0x0000005400547308 */ /* 0x000ee40000000800 */
[----:B------:R-:W-:Y:S01]  /*26a0*/  FMUL R23, R83, -1.4426950216293334961 ;  /* 0xbfb8aa3b53177820 */ /* 0x000fe20000400000 */
[----:B-1----:R-:W-:Y:S01]  /*26b0*/  FMUL R85, R47, -1.4426950216293334961 ;  /* 0xbfb8aa3b2f557820 */ /* 0x002fe20000400000 */
[----:B----4-:R-:W-:-:S04]  /*26c0*/  FADD R40, R26, 1 ;  /* 0x3f8000001a287421 */ /* 0x010fc80000000000 */
[----:B------:R-:W1:Y:S08]  /*26d0*/  MUFU.RCP R39, R92 ;  /* 0x0000005c00277308 */ /* 0x000e700000001000 */
[----:B------:R-:W4:Y:S01]  /*26e0*/  MUFU.EX2 R85, R85 ;  /* 0x0000005500557308 */ /* 0x000f220000000800 */
[----:B---3--:R-:W-:-:S07]  /*26f0*/  FADD R84, R84, 1 ;  /* 0x3f80000054547421 */ /* 0x008fce0000000000 */
[----:B------:R-:W3:Y:S01]  /*2700*/  MUFU.RCP R26, R40 ;  /* 0x00000028001a7308 */ /* 0x000ee20000001000 */
[----:B-1----:R-:W-:Y:S01]  /*2710*/  FMUL R39, R56, R39 ;  /* 0x0000002738277220 */ /* 0x002fe20000400000 */
[----:B--2---:R-:W-:Y:S01]  /*2720*/  FMUL R7, R48, -1.4426950216293334961 ;  /* 0xbfb8aa3b30077820 */ /* 0x004fe20000400000 */
[----:B------:R-:W-:Y:S01]  /*2730*/  FMUL R4, R41, UR31 ;  /* 0x0000001f29047c20 */ /* 0x000fe20008400000 */
[----:B------:R-:W-:Y:S01]  /*2740*/  FMUL R6, R49, -1.4426950216293334961 ;  /* 0xbfb8aa3b31067820 */ /* 0x000fe20000400000 */
[----:B------:R-:W-:Y:S01]  /*2750*/  FMUL R39, R24, R39 ;  /* 0x0000002718277220 */ /* 0x000fe20000400000 */
[----:B------:R-:W-:Y:S02]  /*2760*/  FMUL R24, R36, UR31 ;  /* 0x0000001f24187c20 */ /* 0x000fe40008400000 */
[----:B------:R1:W2:Y:S01]  /*2770*/  MUFU.EX2 R5, R90 ;  /* 0x0000005a00057308 */ /* 0x0002a20000000800 */
[----:B----4-:R-:W-:Y:S01]  /*2780*/  FADD R85, R85, 1 ;  /* 0x3f80000055557421 */ /* 0x010fe20000000000 */
[----:B------:R-:W-:-:S06]  /*2790*/  FMUL R87, R51, -1.4426950216293334961 ;  /* 0xbfb8aa3b33577820 */ /* 0x000fcc0000400000 */
[----:B------:R-:W-:Y:S01]  /*27a0*/  MUFU.EX2 R7, R7 ;  /* 0x0000000700077308 */ /* 0x000fe20000000800 */
[----:B---3--:R-:W-:-:S04]  /*27b0*/  FMUL R26, R57, R26 ;  /* 0x0000001a391a7220 */ /* 0x008fc80000400000 */
[----:B------:R-:W-:Y:S01]  /*27c0*/  FMUL R36, R25, R26 ;  /* 0x0000001a19247220 */ /* 0x000fe20000400000 */
[----:B------:R-:W-:Y:S02]  /*27d0*/  FMUL R26, R42, UR31 ;  /* 0x0000001f2a1a7c20 */ /* 0x000fe40008400000 */
[----:B------:R-:W3:Y:S01]  /*27e0*/  MUFU.RCP R92, R85 ;  /* 0x00000055005c7308 */ /* 0x000ee20000001000 */
[----:B-1----:R-:W-:Y:S01]  /*27f0*/  FADD R90, R15, 1 ;  /* 0x3f8000000f5a7421 */ /* 0x002fe20000000000 */
[----:B--2---:R-:W-:Y:S01]  /*2800*/  FADD R93, R5, 1 ;  /* 0x3f800000055d7421 */ /* 0x004fe20000000000 */
[----:B------:R-:W-:Y:S01]  /*2810*/  FMUL R15, R4, -1.4426950216293334961 ;  /* 0xbfb8aa3b040f7820 */ /* 0x000fe20000400000 */
[----:B------:R-:W-:-:S04]  /*2820*/  FMUL R5, R43, UR31 ;  /* 0x0000001f2b057c20 */ /* 0x000fc80008400000 */
[----:B------:R-:W1:Y:S08]  /*2830*/  MUFU.RCP R90, R90 ;  /* 0x0000005a005a7308 */ /* 0x000e700000001000 */
[----:B------:R-:W2:Y:S01]  /*2840*/  MUFU.RCP R93, R93 ;  /* 0x0000005d005d7308 */ /* 0x000ea20000001000 */
[----:B---3--:R-:W-:Y:S01]  /*2850*/  FMUL R92, R47, R92 ;  /* 0x0000005c2f5c7220 */ /* 0x008fe20000400000 */
[----:B------:R-:W-:-:S03]  /*2860*/  FMUL R85, R61, -1.4426950216293334961 ;  /* 0xbfb8aa3b3d557820 */ /* 0x000fc60000400000 */
[----:B------:R-:W-:-:S03]  /*2870*/  FMUL R79, R79, R92 ;  /* 0x0000005c4f4f7220 */ /* 0x000fc60000400000 */
[----:B------:R-:W3:Y:S01]  /*2880*/  MUFU.EX2 R6, R6 ;  /* 0x0000000600067308 */ /* 0x000ee20000000800 */
[----:B-1----:R-:W-:-:S04]  /*2890*/  FMUL R90, R53, R90 ;  /* 0x0000005a355a7220 */ /* 0x002fc80000400000 */
[----:B------:R-:W-:Y:S01]  /*28a0*/  FMUL R41, R21, R90 ;  /* 0x0000005a15297220 */ /* 0x000fe20000400000 */
[----:B------:R-:W-:Y:S01]  /*28b0*/  FMUL R90, R38, UR31 ;  /* 0x0000001f265a7c20 */ /* 0x000fe20008400000 */
[----:B------:R-:W-:Y:S01]  /*28c0*/  FMUL R38, R22, R91 ;  /* 0x0000005b16267220 */ /* 0x000fe20000400000 */
[----:B------:R-:W-:Y:S01]  /*28d0*/  FADD R91, R86, 1 ;  /* 0x3f800000565b7421 */ /* 0x000fe20000000000 */
[----:B--2---:R-:W-:Y:S01]  /*28e0*/  FMUL R93, R46, R93 ;  /* 0x0000005d2e5d7220 */ /* 0x004fe20000400000 */
[----:B------:R-:W1:Y:S01]  /*28f0*/  MUFU.EX2 R88, R88 ;  /* 0x0000005800587308 */ /* 0x000e620000000800 */
[----:B------:R-:W-:Y:S01]  /*2900*/  FMUL R22, R90, -1.4426950216293334961 ;  /* 0xbfb8aa3b5a167820 */ /* 0x000fe20000400000 */
[----:B------:R-:W-:Y:S01]  /*2910*/  FMUL R21, R89, -1.4426950216293334961 ;  /* 0xbfb8aa3b59157820 */ /* 0x000fe20000400000 */
[----:B------:R-:W-:Y:S01]  /*2920*/  FMUL R42, R14, R93 ;  /* 0x0000005d0e2a7220 */ /* 0x000fe20000400000 */
[----:B------:R-:W-:Y:S01]  /*2930*/  FADD R93, R7, 1 ;  /* 0x3f800000075d7421 */ /* 0x000fe20000000000 */
[----:B------:R-:W-:Y:S01]  /*2940*/  FMUL R86, R24, -1.4426950216293334961 ;  /* 0xbfb8aa3b18567820 */ /* 0x000fe20000400000 */
[----:B---3--:R-:W-:-:S02]  /*2950*/  FADD R6, R6, 1 ;  /* 0x3f80000006067421 */ /* 0x008fc40000000000 */
[----:B------:R-:W2:Y:S08]  /*2960*/  MUFU.RCP R91, R91 ;  /* 0x0000005b005b7308 */ /* 0x000eb00000001000 */
[----:B------:R-:W3:Y:S01]  /*2970*/  MUFU.RCP R7, R93 ;  /* 0x0000005d00077308 */ /* 0x000ee20000001000 */
[----:B-1----:R-:W-:-:S07]  /*2980*/  FADD R88, R88, 1 ;  /* 0x3f80000058587421 */ /* 0x002fce0000000000 */
[----:B------:R-:W1:Y:S01]  /*2990*/  MUFU.RCP R84, R84 ;  /* 0x0000005400547308 */ /* 0x000e620000001000 */
[----:B--2---:R-:W-:Y:S01]  /*29a0*/  FMUL R25, R44, R91 ;  /* 0x0000005b2c197220 */ /* 0x004fe20000400000 */
[----:B------:R-:W-:-:S03]  /*29b0*/  FMUL R91, R26, -1.4426950216293334961 ;  /* 0xbfb8aa3b1a5b7820 */ /* 0x000fc60000400000 */
[----:B------:R-:W-:Y:S01]  /*29c0*/  FMUL R40, R12, R25 ;  /* 0x000000190c287220 */ /* 0x000fe20000400000 */
[----:B------:R-:W-:Y:S01]  /*29d0*/  FMUL R25, R59, UR31 ;  /* 0x0000001f3b197c20 */ /* 0x000fe20008400000 */
[----:B------:R-:W-:Y:S01]  /*29e0*/  FMUL R12, R5, -1.4426950216293334961 ;  /* 0xbfb8aa3b050c7820 */ /* 0x000fe20000400000 */
[----:B------:R-:W2:Y:S01]  /*29f0*/  MUFU.RCP R92, R6 ;  /* 0x00000006005c7308 */ /* 0x000ea20000001000 */
[----:B---3--:R-:W-:-:S07]  /*2a00*/  FMUL R59, R48, R7 ;  /* 0x00000007303b7220 */ /* 0x008fce0000400000 */
[----:B------:R-:W3:Y:S01]  /*2a10*/  MUFU.RCP R7, R88 ;  /* 0x0000005800077308 */ /* 0x000ee20000001000 */
[----:B-1----:R-:W-:-:S04]  /*2a20*/  FMUL R84, R45, R84 ;  /* 0x000000542d547220 */ /* 0x002fc80000400000 */
[----:B------:R-:W-:Y:S01]  /*2a30*/  FMUL R43, R13, R84 ;  /* 0x000000540d2b7220 */ /* 0x000fe20000400000 */
[----:B------:R-:W-:Y:S01]  /*2a40*/  FMUL R84, R58, UR31 ;  /* 0x0000001f3a547c20 */ /* 0x000fe20008400000 */
[----:B------:R-:W-:Y:S01]  /*2a50*/  FMUL R58, R16, R59 ;  /* 0x0000003b103a7220 */ /* 0x000fe20000400000 */
[----:B------:R-:W1:Y:S01]  /*2a60*/  MUFU.EX2 R15, R15 ;  /* 0x0000000f000f7308 */ /* 0x000e620000000800 */
[----:B--2---:R-:W-:Y:S01]  /*2a70*/  FMUL R92, R49, R92 ;  /* 0x0000005c315c7220 */ /* 0x004fe20000400000 */
[----:B------:R-:W-:Y:S01]  /*2a80*/  FMUL R6, R60, UR31 ;  /* 0x0000001f3c067c20 */ /* 0x000fe20008400000 */
[----:B------:R-:W-:Y:S01]  /*2a90*/  FMUL R13, R25, -1.4426950216293334961 ;  /* 0xbfb8aa3b190d7820 */ /* 0x000fe20000400000 */
[----:B------:R-:W-:Y:S01]  /*2aa0*/  FMUL R14, R84, -1.4426950216293334961 ;  /* 0xbfb8aa3b540e7820 */ /* 0x000fe20000400000 */
[----:B------:R-:W-:Y:S01]  /*2ab0*/  FMUL R59, R17, R92 ;  /* 0x0000005c113b7220 */ /* 0x000fe20000400000 */
[----:B------:R-:W-:Y:S02]  /*2ac0*/  FMUL R16, R6, -1.4426950216293334961 ;  /* 0xbfb8aa3b06107820 */ /* 0x000fe40000400000 */
[----:B------:R-:W2:Y:S01]  /*2ad0*/  MUFU.EX2 R20, R20 ;  /* 0x0000001400147308 */ /* 0x000ea20000000800 */
[----:B---3--:R-:W-:-:S04]  /*2ae0*/  FMUL R7, R50, R7 ;  /* 0x0000000732077220 */ /* 0x008fc80000400000 */
[----:B------:R-:W-:Y:S01]  /*2af0*/  FMUL R80, R80, R7 ;  /* 0x0000000750507220 */ /* 0x000fe20000400000 */
[----:B------:R-:W-:Y:S02]  /*2b00*/  FMUL R7, R63, UR31 ;  /* 0x0000001f3f077c20 */ /* 0x000fe40008400000 */
[----:B------:R-:W3:Y:S01]  /*2b10*/  MUFU.EX2 R87, R87 ;  /* 0x0000005700577308 */ /* 0x000ee20000000800 */
[----:B-1----:R-:W-:Y:S01]  /*2b20*/  FADD R92, R15, 1 ;  /* 0x3f8000000f5c7421 */ /* 0x002fe20000000000 */
[----:B------:R-:W-:-:S06]  /*2b30*/  FMUL R15, R7, -1.4426950216293334961 ;  /* 0xbfb8aa3b070f7820 */ /* 0x000fcc0000400000 */
[----:B------:R-:W1:Y:S01]  /*2b40*/  MUFU.EX2 R22, R22 ;  /* 0x0000001600167308 */ /* 0x000e620000000800 */
[----:B--2---:R-:W-:-:S07]  /*2b50*/  FADD R20, R20, 1 ;  /* 0x3f80000014147421 */ /* 0x004fce0000000000 */
[----:B------:R-:W2:Y:S01]  /*2b60*/  MUFU.RCP R63, R92 ;  /* 0x0000005c003f7308 */ /* 0x000ea20000001000 */
[----:B---3--:R-:W-:-:S07]  /*2b70*/  FADD R60, R87, 1 ;  /* 0x3f800000573c7421 */ /* 0x008fce0000000000 */
[----:B------:R-:W3:Y:S01]  /*2b80*/  MUFU.EX2 R21, R21 ;  /* 0x0000001500157308 */ /* 0x000ee20000000800 */
[----:B-1----:R-:W-:-:S07]  /*2b90*/  FADD R17, R22, 1 ;  /* 0x3f80000016117421 */ /* 0x002fce0000000000 */
[----:B------:R-:W1:Y:S01]  /*2ba0*/  MUFU.RCP R20, R20 ;  /* 0x0000001400147308 */ /* 0x000e620000001000 */
[----:B--2---:R-:W-:-:S04]  /*2bb0*/  FMUL R22, R4, R63 ;  /* 0x0000003f04167220 */ /* 0x004fc80000400000 */
[----:B------:R-:W-:Y:S01]  /*2bc0*/  FMUL R63, R9, R22 ;  /* 0x00000016093f7220 */ /* 0x000fe20000400000 */
[----:B------:R-:W-:Y:S02]  /*2bd0*/  FMUL R9, R64, -1.4426950216293334961 ;  /* 0xbfb8aa3b40097820 */ /* 0x000fe40000400000 */
[----:B------:R-:W2:Y:S01]  /*2be0*/  MUFU.RCP R60, R60 ;  /* 0x0000003c003c7308 */ /* 0x000ea20000001000 */
[----:B---3--:R-:W-:-:S07]  /*2bf0*/  FADD R92, R21, 1 ;  /* 0x3f800000155c7421 */ /* 0x008fce0000000000 */
[----:B------:R-:W3:Y:S01]  /*2c00*/  MUFU.EX2 R86, R86 ;  /* 0x0000005600567308 */ /* 0x000ee20000000800 */
[----:B-1----:R-:W-:Y:S01]  /*2c10*/  FMUL R87, R81, R20 ;  /* 0x0000001451577220 */ /* 0x002fe20000400000 */
[----:B------:R-:W-:-:S06]  /*2c20*/  FMUL R20, R62, -1.4426950216293334961 ;  /* 0xbfb8aa3b3e147820 */ /* 0x000fcc0000400000 */
[----:B------:R-:W1:Y:S01]  /*2c30*/  MUFU.EX2 R23, R23 ;  /* 0x0000001700177308 */ /* 0x000e620000000800 */
[----:B--2---:R-:W-:Y:S01]  /*2c40*/  FMUL R88, R51, R60 ;  /* 0x0000003c33587220 */ /* 0x004fe20000400000 */
[----:B------:R-:W-:Y:S01]  /*2c50*/  FMUL R60, R8, R87 ;  /* 0x00000057083c7220 */ /* 0x000fe20000400000 */
[----:B------:R-:W-:Y:S02]  /*2c60*/  FMUL R8, R65, -1.4426950216293334961 ;  /* 0xbfb8aa3b41087820 */ /* 0x000fe40000400000 */
[----:B------:R-:W-:Y:S01]  /*2c70*/  FMUL R19, R19, R88 ;  /* 0x0000005813137220 */ /* 0x000fe20000400000 */
[----:B------:R-:W-:Y:S02]  /*2c80*/  FMUL R88, R67, -1.4426950216293334961 ;  /* 0xbfb8aa3b43587820 */ /* 0x000fe40000400000 */
[----:B------:R-:W2:Y:S01]  /*2c90*/  MUFU.RCP R22, R92 ;  /* 0x0000005c00167308 */ /* 0x000ea20000001000 */
[----:B---3--:R-:W-:-:S07]  /*2ca0*/  FADD R87, R86, 1 ;  /* 0x3f80000056577421 */ /* 0x008fce0000000000 */
[----:B------:R-:W3:Y:S01]  /*2cb0*/  MUFU.EX2 R12, R12 ;  /* 0x0000000c000c7308 */ /* 0x000ee20000000800 */
[----:B-1----:R-:W-:-:S07]  /*2cc0*/  FADD R86, R23, 1 ;  /* 0x3f80000017567421 */ /* 0x002fce0000000000 */
[----:B------:R-:W1:Y:S01]  /*2cd0*/  MUFU.EX2 R13, R13 ;  /* 0x0000000d000d7308 */ /* 0x000e620000000800 */
[----:B--2---:R-:W-:-:S04]  /*2ce0*/  FMUL R22, R89, R22 ;  /* 0x0000001659167220 */ /* 0x004fc80000400000 */
[----:B------:R-:W-:-:S03]  /*2cf0*/  FMUL R75, R75, R22 ;  /* 0x000000164b4b7220 */ /* 0x000fc60000400000 */
[----:B------:R-:W2:Y:S01]  /*2d00*/  MUFU.EX2 R91, R91 ;  /* 0x0000005b005b7308 */ /* 0x000ea20000000800 */
[----:B---3--:R-:W-:-:S07]  /*2d10*/  FADD R23, R12, 1 ;  /* 0x3f8000000c177421 */ /* 0x008fce0000000000 */
[----:B------:R-:W3:Y:S01]  /*2d20*/  MUFU.RCP R17, R17 ;  /* 0x0000001100117308 */ /* 0x000ee20000001000 */
[----:B-1----:R-:W-:-:S07]  /*2d30*/  FADD R12, R13, 1 ;  /* 0x3f8000000d0c7421 */ /* 0x002fce0000000000 */
[----:B------:R-:W1:Y:S01]  /*2d40*/  MUFU.RCP R87, R87 ;  /* 0x0000005700577308 */ /* 0x000e620000001000 */
[----:B--2---:R-:W-:-:S07]  /*2d50*/  FADD R21, R91, 1 ;  /* 0x3f8000005b157421 */ /* 0x004fce0000000000 */
[----:B------:R-:W2:Y:S01]  /*2d60*/  MUFU.EX2 R16, R16 ;  /* 0x0000001000107308 */ /* 0x000ea20000000800 */
[----:B---3--:R-:W-:-:S04]  /*2d70*/  FMUL R17, R90, R17 ;  /* 0x000000115a117220 */ /* 0x008fc80000400000 */
[----:B------:R-:W-:Y:S01]  /*2d80*/  FMUL R76, R76, R17 ;  /* 0x000000114c4c7220 */ /* 0x000fe20000400000 */
[----:B------:R-:W-:Y:S02]  /*2d90*/  FMUL R17, R66, -1.4426950216293334961 ;  /* 0xbfb8aa3b42117820 */ /* 0x000fe40000400000 */
[----:B------:R-:W3:Y:S01]  /*2da0*/  MUFU.RCP R22, R23 ;  /* 0x0000001700167308 */ /* 0x000ee20000001000 */
[----:B-1----:R-:W-:-:S04]  /*2db0*/  FMUL R91, R24, R87 ;  /* 0x00000057185b7220 */ /* 0x002fc80000400000 */
[----:B------:R-:W-:-:S03]  /*2dc0*/  FMUL R78, R78, R91 ;  /* 0x0000005b4e4e7220 */ /* 0x000fc60000400000 */
[----:B------:R-:W1:Y:S01]  /*2dd0*/  MUFU.EX2 R85, R85 ;  /* 0x0000005500557308 */ /* 0x000e620000000800 */
[----:B--2---:R-:W-:-:S07]  /*2de0*/  FADD R91, R16, 1 ;  /* 0x3f800000105b7421 */ /* 0x004fce0000000000 */
[----:B------:R-:W2:Y:S01]  /*2df0*/  MUFU.RCP R12, R12 ;  /* 0x0000000c000c7308 */ /* 0x000ea20000001000 */
[----:B---3--:R-:W-:Y:S01]  /*2e00*/  FMUL R22, R5, R22 ;  /* 0x0000001605167220 */ /* 0x008fe20000400000 */
[----:B------:R-:W-:-:S03]  /*2e10*/  F2FP.BF16.F32.PACK_AB R23, R25, R84 ;  /* 0x000000541917723e */ /* 0x000fc600000010ff */
[----:B------:R-:W-:Y:S01]  /*2e20*/  FMUL R87, R11, R22 ;  /* 0x000000160b577220 */ /* 0x000fe20000400000 */
[----:B------:R-:W-:Y:S02]  /*2e30*/  F2FP.BF16.F32.PACK_AB R22, R57, R56 ;  /* 0x000000383916723e */ /* 0x000fe400000010ff */
[----:B------:R-:W3:Y:S01]  /*2e40*/  MUFU.EX2 R20, R20 ;  /* 0x0000001400147308 */ /* 0x000ee20000000800 */
[----:B-1----:R-:W-:-:S07]  /*2e50*/  FADD R16, R85, 1 ;  /* 0x3f80000055107421 */ /* 0x002fce0000000000 */
[----:B------:R-:W1:Y:S01]  /*2e60*/  MUFU.EX2 R9, R9 ;  /* 0x0000000900097308 */ /* 0x000e620000000800 */
[----:B--2---:R-:W-:Y:S01]  /*2e70*/  FMUL R12, R25, R12 ;  /* 0x0000000c190c7220 */ /* 0x004fe20000400000 */
[----:B------:R-:W-:-:S03]  /*2e80*/  F2FP.BF16.F32.PACK_AB R25, R31, R30 ;  /* 0x0000001e1f19723e */ /* 0x000fc600000010ff */
[----:B------:R-:W-:Y:S01]  /*2e90*/  FMUL R85, R27, R12 ;  /* 0x0000000c1b557220 */ /* 0x000fe20000400000 */
[----:B------:R-:W-:Y:S02]  /*2ea0*/  F2FP.BF16.F32.PACK_AB R12, R45, R44 ;  /* 0x0000002c2d0c723e */ /* 0x000fe400000010ff */
[----:B------:R-:W2:Y:S01]  /*2eb0*/  MUFU.RCP R86, R86 ;  /* 0x0000005600567308 */ /* 0x000ea20000001000 */
[----:B---3--:R-:W-:-:S07]  /*2ec0*/  FADD R20, R20, 1 ;  /* 0x3f80000014147421 */ /* 0x008fce0000000000 */
[----:B------:R-:W3:Y:S01]  /*2ed0*/  MUFU.RCP R21, R21 ;  /* 0x0000001500157308 */ /* 0x000ee20000001000 */
[----:B-1----:R-:W-:Y:S01]  /*2ee0*/  FADD R11, R9, 1 ;  /* 0x3f800000090b7421 */ /* 0x002fe20000000000 */
[----:B------:R-:W-:-:S06]  /*2ef0*/  F2FP.BF16.F32.PACK_AB R9, R89, R90 ;  /* 0x0000005a5909723e */ /* 0x000fcc00000010ff */
[----:B------:R-:W1:Y:S01]  /*2f00*/  MUFU.EX2 R14, R14 ;  /* 0x0000000e000e7308 */ /* 0x000e620000000800 */
[----:B--2---:R-:W-:-:S04]  /*2f10*/  FMUL R86, R83, R86 ;  /* 0x0000005653567220 */ /* 0x004fc80000400000 */
[----:B------:R-:W-:-:S03]  /*2f20*/  FMUL R77, R77, R86 ;  /* 0x000000564d4d7220 */ /* 0x000fc60000400000 */
[----:B------:R-:W2:Y:S01]  /*2f30*/  MUFU.EX2 R8, R8 ;  /* 0x0000000800087308 */ /* 0x000ea20000000800 */
[----:B---3--:R-:W-:-:S04]  /*2f40*/  FMUL R21, R26, R21 ;  /* 0x000000151a157220 */ /* 0x008fc80000400000 */
[----:B------:R-:W-:Y:S01]  /*2f50*/  FMUL R86, R10, R21 ;  /* 0x000000150a567220 */ /* 0x000fe20000400000 */
[----:B------:R-:W-:Y:S02]  /*2f60*/  F2FP.BF16.F32.PACK_AB R10, R4, R81 ;  /* 0x00000051040a723e */ /* 0x000fe400000010ff */
[----:B------:R-:W3:Y:S01]  /*2f70*/  MUFU.EX2 R88, R88 ;  /* 0x0000005800587308 */ /* 0x000ee20000000800 */
[----:B-1----:R-:W-:Y:S01]  /*2f80*/  FADD R13, R14, 1 ;  /* 0x3f8000000e0d7421 */ /* 0x002fe20000000000 */
[----:B------:R-:W-:Y:S02]  /*2f90*/  F2FP.BF16.F32.PACK_AB R14, R49, R48 ;  /* 0x00000030310e723e */ /* 0x000fe400000010ff */
[----:B------:R-:W-:-:S04]  /*2fa0*/  F2FP.BF16.F32.PACK_AB R21, R55, R54 ;  /* 0x000000363715723e */ /* 0x000fc800000010ff */
[----:B------:R-:W1:Y:S01]  /*2fb0*/  MUFU.EX2 R15, R15 ;  /* 0x0000000f000f7308 */ /* 0x000e620000000800 */
[----:B--2---:R-:W-:Y:S01]  /*2fc0*/  FADD R44, R8, 1 ;  /* 0x3f800000082c7421 */ /* 0x004fe20000000000 */
[----:B------:R-:W-:Y:S02]  /*2fd0*/  F2FP.BF16.F32.PACK_AB R8, R83, R24 ;  /* 0x000000185308723e */ /* 0x000fe400000010ff */
[----:B------:R-:W-:-:S04]  /*2fe0*/  F2FP.BF16.F32.PACK_AB R24, R29, R28 ;  /* 0x0000001c1d18723e */ /* 0x000fc800000010ff */
[----:B------:R-:W-:Y:S01]  /*2ff0*/  MUFU.EX2 R17, R17 ;  /* 0x0000001100117308 */ /* 0x000fe20000000800 */
[----:B---3--:R-:W-:-:S07]  /*3000*/  FADD R88, R88, 1 ;  /* 0x3f80000058587421 */ /* 0x008fce0000000000 */
[----:B------:R-:W2:Y:S01]  /*3010*/  MUFU.RCP R16, R16 ;  /* 0x0000001000107308 */ /* 0x000ea20000001000 */
[----:B-1----:R-:W-:-:S07]  /*3020*/  FADD R15, R15, 1 ;  /* 0x3f8000000f0f7421 */ /* 0x002fce0000000000 */
[----:B------:R1:W3:Y:S08]  /*3030*/  MUFU.RCP R27, R20 ;  /* 0x00000014001b7308 */ /* 0x0002f00000001000 */
[----:B------:R-:W4:Y:S01]  /*3040*/  MUFU.RCP R91, R91 ;  /* 0x0000005b005b7308 */ /* 0x000f220000001000 */
[----:B--2---:R-:W-:-:S07]  /*3050*/  FMUL R16, R61, R16 ;  /* 0x000000103d107220 */ /* 0x004fce0000400000 */
[----:B------:R2:W5:Y:S01]  /*3060*/  MUFU.RCP R4, R44 ;  /* 0x0000002c00047308 */ /* 0x0005620000001000 */
[----:B-1----:R-:W-:Y:S01]  /*3070*/  F2FP.BF16.F32.PACK_AB R20, R53, R52 ;  /* 0x000000343514723e */ /* 0x002fe200000010ff */
[----:B---3--:R-:W-:-:S06]  /*3080*/  FMUL R27, R62, R27 ;  /* 0x0000001b3e1b7220 */ /* 0x008fcc0000400000 */
[----:B------:R1:W3:Y:S01]  /*3090*/  MUFU.RCP R53, R11 ;  /* 0x0000000b00357308 */ /* 0x0002e20000001000 */
[----:B----4-:R-:W-:-:S04]  /*30a0*/  FMUL R45, R6, R91 ;  /* 0x0000005b062d7220 */ /* 0x010fc80000400000 */
[----:B------:R-:W-:-:S03]  /*30b0*/  FMUL R45, R28, R45 ;  /* 0x0000002d1c2d7220 */ /* 0x000fc60000400000 */
[----:B------:R-:W4:Y:S01]  /*30c0*/  MUFU.RCP R13, R13 ;  /* 0x0000000d000d7308 */ /* 0x000f220000001000 */
[----:B--2---:R-:W-:Y:S01]  /*30d0*/  FMUL R44, R29, R16 ;  /* 0x000000101d2c7220 */ /* 0x004fe20000400000 */
[----:B-----5:R-:W-:Y:S01]  /*30e0*/  FMUL R16, R65, R4 ;  /* 0x0000000441107220 */ /* 0x020fe20000400000 */
[----:B------:R-:W-:Y:S01]  /*30f0*/  FMUL R29, R30, R27 ;  /* 0x0000001b1e1d7220 */ /* 0x000fe20000400000 */
[----:B------:R-:W-:Y:S02]  /*3100*/  MOV R30, UR8 ;  /* 0x00000008001e7c02 */ /* 0x000fe40008000f00 */
[----:B------:R-:W-:Y:S02]  /*3110*/  F2FP.BF16.F32.PACK_AB R27, R35, R34 ;  /* 0x00000022231b723e */ /* 0x000fe400000010ff */
[----:B------:R-:W2:Y:S01]  /*3120*/  MUFU.RCP R92, R15 ;  /* 0x0000000f005c7308 */ /* 0x000ea20000001000 */
[----:B-1----:R-:W-:Y:S01]  /*3130*/  F2FP.BF16.F32.PACK_AB R11, R5, R26 ;  /* 0x0000001a050b723e */ /* 0x002fe200000010ff */
[----:B------:R-:W-:Y:S01]  /*3140*/  FADD R5, R17, 1 ;  /* 0x3f80000011057421 */ /* 0x000fe20000000000 */
[----:B---3--:R-:W-:Y:S01]  /*3150*/  FMUL R53, R64, R53 ;  /* 0x0000003540357220 */ /* 0x008fe20000400000 */
[----:B------:R-:W-:-:S02]  /*3160*/  LEA R48, R30, R2, 0xd ;  /* 0x000000021e307211 */ /* 0x000fc400078e68ff */
[----:B------:R-:W-:Y:S02]  /*3170*/  F2FP.BF16.F32.PACK_AB R17, R37, R38 ;  /* 0x000000262511723e */ /* 0x000fe400000010ff */
[----:B------:R-:W1:Y:S01]  /*3180*/  MUFU.RCP R26, R88 ;  /* 0x00000058001a7308 */ /* 0x000e620000001000 */
[----:B----4-:R-:W-:-:S04]  /*3190*/  FMUL R13, R84, R13 ;  /* 0x0000000d540d7220 */ /* 0x010fc80000400000 */
[----:B------:R-:W-:Y:S01]  /*31a0*/  FMUL R82, R82, R13 ;  /* 0x0000000d52527220 */ /* 0x000fe20000400000 */
[----:B------:R-:W-:Y:S01]  /*31b0*/  F2FP.BF16.F32.PACK_AB R13, R47, R46 ;  /* 0x0000002e2f0d723e */ /* 0x000fe200000010ff */
[----:B------:R-:W-:Y:S01]  /*31c0*/  FMUL R46, R32, R53 ;  /* 0x00000035202e7220 */ /* 0x000fe20000400000 */
[----:B------:R-:W3:Y:S01]  /*31d0*/  MUFU.RCP R5, R5 ;  /* 0x0000000500057308 */ /* 0x000ee20000001000 */
[----:B--2---:R-:W-:Y:S01]  /*31e0*/  FMUL R28, R7, R92 ;  /* 0x0000005c071c7220 */ /* 0x004fe20000400000 */
[----:B------:R-:W-:Y:S02]  /*31f0*/  F2FP.BF16.F32.PACK_AB R15, R51, R50 ;  /* 0x00000032330f723e */ /* 0x000fe400000010ff */
[----:B------:R-:W-:Y:S01]  /*3200*/  LEA R47, R30, R3, 0xd ;  /* 0x000000031e2f7211 */ /* 0x000fe200078e68ff */
[----:B------:R-:W-:Y:S01]  /*3210*/  FMUL R28, R31, R28 ;  /* 0x0000001c1f1c7220 */ /* 0x000fe20000400000 */
[----:B------:R-:W-:Y:S01]  /*3220*/  FMUL R31, R33, R16 ;  /* 0x00000010211f7220 */ /* 0x000fe20000400000 */
[----:B------:R-:W-:Y:S01]  /*3230*/  F2FP.BF16.F32.PACK_AB R16, R41, R18 ;  /* 0x000000122910723e */ /* 0x000fe200000010ff */
[----:B-1----:R-:W-:Y:S01]  /*3240*/  FMUL R4, R67, R26 ;  /* 0x0000001a43047220 */ /* 0x002fe20000400000 */
[----:B------:R-:W-:-:S02]  /*3250*/  F2FP.BF16.F32.PACK_AB R26, R33, R32 ;  /* 0x00000020211a723e */ /* 0x000fc400000010ff */
[----:B------:R-:W-:Y:S01]  /*3260*/  F2FP.BF16.F32.PACK_AB R18, R36, R39 ;  /* 0x000000272412723e */ /* 0x000fe200000010ff */
[----:B------:R-:W-:Y:S01]  /*3270*/  FMUL R32, R35, R4 ;  /* 0x0000000423207220 */ /* 0x000fe20000400000 */
[----:B------:R-:W-:Y:S01]  /*3280*/  LEA R35, R30, R68, 0xd ;  /* 0x000000441e237211 */ /* 0x000fe200078e68ff */
[----:B------:R1:W-:Y:S01]  /*3290*/  STS.128 [R74], R24 ;  /* 0x000000184a007388 */ /* 0x0003e20000000c00 */
[----:B------:R-:W-:Y:S01]  /*32a0*/  F2FP.BF16.F32.PACK_AB R4, R61, R6 ;  /* 0x000000063d04723e */ /* 0x000fe200000010ff */
[----:B---3--:R-:W-:Y:S01]  /*32b0*/  FMUL R5, R66, R5 ;  /* 0x0000000542057220 */ /* 0x008fe20000400000 */
[----:B------:R-:W-:Y:S01]  /*32c0*/  F2FP.BF16.F32.PACK_AB R6, R65, R64 ;  /* 0x000000404106723e */ /* 0x000fe200000010ff */
[----:B------:R2:W-:Y:S01]  /*32d0*/  STS.128 [R48], R8 ;  /* 0x0000000830007388 */ /* 0x0005e20000000c00 */
[----:B------:R-:W-:Y:S01]  /*32e0*/  LEA R30, R30, R69, 0xd ;  /* 0x000000451e1e7211 */ /* 0x000fe200078e68ff */
[----:B------:R-:W-:Y:S01]  /*32f0*/  FMUL R33, R34, R5 ;  /* 0x0000000522217220 */ /* 0x000fe20000400000 */
[----:B------:R-:W-:Y:S01]  /*3300*/  F2FP.BF16.F32.PACK_AB R5, R7, R62 ;  /* 0x0000003e0705723e */ /* 0x000fe200000010ff */
[----:B------:R3:W-:Y:S01]  /*3310*/  STS.128 [R47], R12 ;  /* 0x0000000c2f007388 */ /* 0x0007e20000000c00 */
[----:B------:R-:W-:-:S03]  /*3320*/  F2FP.BF16.F32.PACK_AB R7, R67, R66 ;  /* 0x000000424307723e */ /* 0x000fc600000010ff */
[----:B------:R4:W-:Y:S04]  /*3330*/  STS.128 [R35], R20 ;  /* 0x0000001423007388 */ /* 0x0009e80000000c00 */
[----:B------:R5:W-:Y:S01]  /*3340*/  STS.128 [R30], R4 ;  /* 0x000000041e007388 */ /* 0x000be20000000c00 */
[----:B-1----:R-:W-:Y:S02]  /*3350*/  MOV R24, UR4 ;  /* 0x0000000400187c02 */ /* 0x002fe40008000f00 */
[----:B--2---:R-:W-:Y:S02]  /*3360*/  F2FP.BF16.F32.PACK_AB R10, R63, R60 ;  /* 0x0000003c3f0a723e */ /* 0x004fe400000010ff */
[----:B------:R-:W-:Y:S02]  /*3370*/  F2FP.BF16.F32.PACK_AB R9, R75, R76 ;  /* 0x0000004c4b09723e */ /* 0x000fe400000010ff */
[----:B------:R-:W-:-:S02]  /*3380*/  F2FP.BF16.F32.PACK_AB R8, R77, R78 ;  /* 0x0000004e4d08723e */ /* 0x000fc400000010ff */
[----:B------:R-:W-:Y:S02]  /*3390*/  F2FP.BF16.F32.PACK_AB R11, R87, R86 ;  /* 0x00000056570b723e */ /* 0x000fe400000010ff */
[----:B------:R-:W-:Y:S02]  /*33a0*/  LEA R27, R24, R70, 0xd ;  /* 0x00000046181b7211 */ /* 0x000fe400078e68ff */
[----:B---3--:R-:W-:Y:S02]  /*33b0*/  F2FP.BF16.F32.PACK_AB R12, R43, R40 ;  /* 0x000000282b0c723e */ /* 0x008fe400000010ff */
[----:B------:R-:W-:Y:S01]  /*33c0*/  F2FP.BF16.F32.PACK_AB R13, R79, R42 ;  /* 0x0000002a4f0d723e */ /* 0x000fe200000010ff */
[----:B------:R5:W-:Y:S01]  /*33d0*/  STS.128 [R27], R8 ;  /* 0x000000081b007388 */ /* 0x000be20000000c00 */
[----:B------:R-:W-:Y:S02]  /*33e0*/  F2FP.BF16.F32.PACK_AB R14, R59, R58 ;  /* 0x0000003a3b0e723e */ /* 0x000fe400000010ff */
[----:B------:R-:W-:-:S02]  /*33f0*/  F2FP.BF16.F32.PACK_AB R15, R19, R80 ;  /* 0x00000050130f723e */ /* 0x000fc400000010ff */
[C---:B------:R-:W-:Y:S02]  /*3400*/  LEA R26, R24.reuse, R71, 0xd ;  /* 0x00000047181a7211 */ /* 0x040fe400078e68ff */
[----:B------:R-:W-:Y:S02]  /*3410*/  F2FP.BF16.F32.PACK_AB R19, R85, R82 ;  /* 0x000000525513723e */ /* 0x000fe400000010ff */
[----:B------:R-:W-:Y:S01]  /*3420*/  LEA R25, R24, R72, 0xd ;  /* 0x0000004818197211 */ /* 0x000fe200078e68ff */
[----:B------:R5:W-:Y:S01]  /*3430*/  STS.128 [R26], R12 ;  /* 0x0000000c1a007388 */ /* 0x000be20000000c00 */
[----:B----4-:R-:W-:Y:S02]  /*3440*/  F2FP.BF16.F32.PACK_AB R20, R44, R45 ;  /* 0x0000002d2c14723e */ /* 0x010fe400000010ff */
[----:B------:R-:W-:Y:S01]  /*3450*/  F2FP.BF16.F32.PACK_AB R21, R28, R29 ;  /* 0x0000001d1c15723e */ /* 0x000fe200000010ff */
[----:B------:R5:W-:Y:S01]  /*3460*/  STS.128 [R25], R16 ;  /* 0x0000001019007388 */ /* 0x000be20000000c00 */
[----:B------:R-:W-:-:S02]  /*3470*/  F2FP.BF16.F32.PACK_AB R22, R31, R46 ;  /* 0x0000002e1f16723e */ /* 0x000fc400000010ff */
[----:B------:R-:W-:Y:S02]  /*3480*/  F2FP.BF16.F32.PACK_AB R23, R32, R33 ;  /* 0x000000212017723e */ /* 0x000fe400000010ff */
[----:B------:R-:W-:-:S05]  /*3490*/  LEA R24, R24, R73, 0xd ;  /* 0x0000004918187211 */ /* 0x000fca00078e68ff */
[----:B------:R5:W-:Y:S01]  /*34a0*/  STS.128 [R24], R20 ;  /* 0x0000001418007388 */ /* 0x000be20000000c00 */
[----:B------:R1:W-:Y:S06]  /*34b0*/  MEMBAR.ALL.CTA ;  /* 0x0000000000007992 */ /* 0x0003ec0000008000 */
[----:B-1----:R-:W1:Y:S02]  /*34c0*/  FENCE.VIEW.ASYNC.S ;  /* 0x00000000000073c6 */ /* 0x002e640000000000 */
[----:B-1----:R-:W-:Y:S06]  /*34d0*/  BAR.SYNC.DEFER_BLOCKING 0x1, 0x80 ;  /* 0x0042000000007b1d */ /* 0x002fec0000010000 */
[----:B------:R-:W-:Y:S05]  /*34e0*/  BRA.U !UP2, `(.L_x_25) ;  /* 0x000000010a507547 */ /* 0x000fea000b800000 */
[----:B------:R-:W-:Y:S02]  /*34f0*/  USHF.L.U32 UR12, UR12, 0xc, URZ ;  /* 0x0000000c0c0c7899 */ /* 0x000fe400080006ff */
[----:B------:R-:W-:Y:S02]  /*3500*/  USHF.L.U32 UR8, UR8, 0xc, URZ ;  /* 0x0000000c08087899 */ /* 0x000fe400080006ff */
[----:B------:R-:W-:Y:S02]  /*3510*/  USHF.L.U32 UR4, UR4, 0xc, URZ ;  /* 0x0000000c04047899 */ /* 0x000fe400080006ff */
[----:B------:R-:W-:Y:S02]  /*3520*/  UIADD3 UR12, UPT, UPT, UR12, UR12, URZ ;  /* 0x0000000c0c0c7290 */ /* 0x000fe4000fffe0ff */
[----:B------:R-:W-:Y:S02]  /*3530*/  ULEA UR13, UR32, UR13, 0x7 ;  /* 0x0000000d200d7291 */ /* 0x000fe4000f8e38ff */
[----:B------:R-:W-:-:S02]  /*3540*/  UIADD3 UR8, UPT, UPT, UR8, UR8, URZ ;  /* 0x0000000808087290 */ /* 0x000fc4000fffe0ff */
[----:B------:R-:W-:Y:S02]  /*3550*/  ULEA UR5, UR32, UR5, 0x2 ;  /* 0x0000000520057291 */ /* 0x000fe4000f8e10ff */
[----:B------:R-:W-:Y:S02]  /*3560*/  UIADD3 UR4, UPT, UPT, UR27, UR4, UR4 ;  /* 0x000000041b047290 */ /* 0x000fe4000fffe004 */
[----:B------:R-:W-:Y:S02]  /*3570*/  UIADD3 UR12, UPT, UPT, UR12, 0x400, UR27 ;  /* 0x000004000c0c7890 */ /* 0x000fe4000fffe01b */
[----:B------:R-:W-:Y:S02]  /*3580*/  UIADD3 UR9, UPT, UPT, UR13, 0x20, URZ ;  /* 0x000000200d097890 */ /* 0x000fe4000fffe0ff */
[----:B------:R-:W-:Y:S02]  /*3590*/  UIADD3 UR8, UPT, UPT, UR8, 0x400, UR27 ;  /* 0x0000040008087890 */ /* 0x000fe4000fffe01b */
[----:B------:R-:W-:-:S02]  /*35a0*/  USHF.L.U32 UR5, UR5, 0x4, URZ ;  /* 0x0000000405057899 */ /* 0x000fc400080006ff */
[----:B------:R-:W-:Y:S01]  /*35b0*/  UIADD3 UR4, UPT, UPT, UR4, 0x8400, URZ ;  /* 0x0000840004047890 */ /* 0x000fe2000fffe0ff */
[----:B------:R1:W-:Y:S01]  /*35c0*/  UTMASTG.2D [UR12], [UR36], desc[URZ] ;  /* 0x0000ff0c240073b5 */ /* 0x0003e20008009000 */
[----:B------:R-:W-:Y:S01]  /*35d0*/  UMOV UR10, UR14 ;  /* 0x0000000e000a7c82 */ /* 0x000fe20008000000 */
[----:B------:R-:W-:Y:S02]  /*35e0*/  UMOV UR6, UR14 ;  /* 0x0000000e00067c82 */ /* 0x000fe40008000000 */
[----:B------:R1:W-:Y:S04]  /*35f0*/  UTMASTG.2D [UR8], [UR36], desc[URZ] ;  /* 0x0000ff08240073b5 */ /* 0x0003e80008009000 */
[----:B------:R1:W-:Y:S01]  /*3600*/  UTMASTG.2D [UR4], [UR34], desc[URZ] ;  /* 0x0000ff04220073b5 */ /* 0x0003e20008009000 */
[----:B------:R0:W-:Y:S01]  /*3610*/  UTMACMDFLUSH ;  /* 0x00000000000079b7 */ /* 0x0001e20000000000 */
[----:B-1----:R-:W-:-:S04]  /*3620*/  DEPBAR.LE SB0, 0x3 ;  /* 0x000080c00000791a */ /* 0x002fc80000000000 */
.L_x_25:
[----:B------:R-:W-:Y:S01]  /*3630*/  BAR.SYNC.DEFER_BLOCKING 0x1, 0x80 ;  /* 0x0042000000007b1d */ /* 0x000fe20000010000 */
[----:B------:R-:W-:Y:S02]  /*3640*/  UPLOP3.LUT UP0, UPT, UPT, UPT, UP1, 0x80, 0x8 ;  /* 0x000000000008789c */ /* 0x000fe40003f0f010 */
[----:B------:R-:W-:-:S03]  /*3650*/  UPLOP3.LUT UP1, UPT, UPT, UPT, UPT, 0x40, 0x4 ;  /* 0x000000000004789c */ /* 0x000fc60003f2e870 */
[----:B------:R-:W-:-:S04]  /*3660*/  UMOV UR5, 0x2 ;  /* 0x0000000200057882 */ /* 0x000fc80000000000 */
[----:B------:R-:W-:Y:S05]  /*3670*/  BRA.U UP0, `(.L_x_26) ;  /* 0xffffffe900147547 */ /* 0x000fea000b83ffff */
[----:B------:R-:W1:Y:S01]  /*3680*/  LDCU.64 UR4, c[0x0][0x5c0] ;  /* 0x0000b800ff0477ac */ /* 0x000e620008000a00 */
[----:B------:R-:W-:Y:S01]  /*3690*/  UIADD3 UR25, UPT, UPT, UR24, UR25, URZ ;  /* 0x0000001918197290 */ /* 0x000fe2000fffe0ff */
[----:B------:R-:W-:Y:S01]  /*36a0*/  ELECT P0, URZ, PT ;  /* 0x0000000000ff782f */ /* 0x000fe20003800000 */
[----:B------:R-:W-:Y:S02]  /*36b0*/  UIADD3 UR21, UPT, UPT, UR21, 0x1, URZ ;  /* 0x0000000115157890 */ /* 0x000fe4000fffe0ff */
[----:B------:R-:W-:Y:S02]  /*36c0*/  UIADD3 UR22, UPT, UPT, UR22, 0x1, URZ ;  /* 0x0000000116167890 */ /* 0x000fe4000fffe0ff */
[----:B------:R-:W-:-:S04]  /*36d0*/  UISETP.NE.AND UP0, UPT, UR21, 0x2, UPT ;  /* 0x000000021500788c */ /* 0x000fc8000bf05270 */
[----:B------:R-:W-:Y:S02]  /*36e0*/  USEL UR21, UR21, URZ, UP0 ;  /* 0x000000ff15157287 */ /* 0x000fe40008000000 */
[----:B-1----:R-:W-:Y:S02]  /*36f0*/  UIMAD.WIDE.U32 UR8, UR25, UR5, URZ ;  /* 0x00000005190872a5 */ /* 0x002fe4000f8e00ff */
[----:B-----5:R-:W-:Y:S01]  /*3700*/  @P0 IMAD.MOV.U32 R4, RZ, RZ, 0x1 ;  /* 0x00000001ff040424 */ /* 0x020fe200078e00ff */
[----:B------:R-:W1:Y:S03]  /*3710*/  LDCU UR5, c[0x0][0x5d0] ;  /* 0x0000ba00ff0577ac */ /* 0x000e660008000800 */
[----:B------:R2:W-:Y:S01]  /*3720*/  @P0 SYNCS.ARRIVE.TRANS64.ART0 RZ, [UR11+0x60], R4 ;  /* 0x00006004ffff09a7 */ /* 0x0005e2000850000b */
        /* <DEDUP_REMOVED lines=11> */
[----:B------:R-:W-:-:S04]  /*37e0*/  USHF.R.U32.HI UR6, URZ, UR17, UR6 ;  /* 0x00000011ff067299 */ /* 0x000fc80008011606 */
[----:B-1----:R-:W-:-:S07]  /*37f0*/  UIMAD.WIDE.U32 UR8, UR6, UR5, URZ ;  /* 0x00000005060872a5 */ /* 0x002fce000f8e00ff */
[----:B------:R-:W-:Y:S02]  /*3800*/  UMOV UR5, UR9 ;  /* 0x0000000900057c82 */ /* 0x000fe40008000000 */
[----:B------:R-:W-:-:S04]  /*3810*/  UIADD3 UR8, UPT, UPT, UR6, -UR5, URZ ;  /* 0x8000000506087290 */ /* 0x000fc8000fffe0ff */
[----:B------:R-:W-:-:S04]  /*3820*/  USHF.R.U32.HI UR8, URZ, UR16, UR8 ;  /* 0x00000010ff087299 */ /* 0x000fc80008011608 */
[----:B------:R-:W-:Y:S01]  /*3830*/  UIADD3 UR8, UPT, UPT, UR5, UR8, URZ ;  /* 0x0000000805087290 */ /* 0x000fe2000fffe0ff */
[----:B------:R-:W1:Y:S03]  /*3840*/  LDCU UR5, c[0x0][0x5cc] ;  /* 0x0000b980ff0577ac */ /* 0x000e660008000800 */
[----:B------:R-:W-:-:S04]  /*3850*/  USHF.R.U32.HI UR8, URZ, UR15, UR8 ;  /* 0x0000000fff087299 */ /* 0x000fc80008011608 */
[----:B------:R-:W-:-:S04]  /*3860*/  UIADD3 UR8, UPT, UPT, -UR8, URZ, URZ ;  /* 0x000000ff08087290 */ /* 0x000fc8000fffe1ff */
[----:B------:R-:W-:Y:S02]  /*3870*/  UIMAD UR32, UR4, UR8, UR6 ;  /* 0x00000008042072a4 */ /* 0x000fe4000f8e0206 */
[----:B------:R-:W-:Y:S02]  /*3880*/  USEL UR4, URZ, 0x1, UP0 ;  /* 0x00000001ff047887 */ /* 0x000fe40008000000 */
[----:B------:R-:W-:Y:S02]  /*3890*/  UISETP.GE.AND UP0, UPT, UR25, 0x400, UPT ;  /* 0x000004001900788c */ /* 0x000fe4000bf06270 */
[----:B------:R-:W-:Y:S02]  /*38a0*/  UIADD3 UR6, UPT, UPT, -UR6, URZ, URZ ;  /* 0x000000ff06067290 */ /* 0x000fe4000fffe1ff */
[----:B------:R-:W-:Y:S02]  /*38b0*/  LOP3.LUT R0, R0, UR4, RZ, 0x3c, !PT ;  /* 0x0000000400007c12 */ /* 0x000fe4000f8e3cff */
[----:B-1----:R-:W-:-:S03]  /*38c0*/  UIMAD UR14, UR5, UR6, UR14 ;  /* 0x00000006050e72a4 */ /* 0x002fc6000f8e020e */
[----:B--2---:R-:W-:Y:S09]  /*38d0*/  BRA.U !UP0, `(.L_x_27) ;  /* 0xffffffe5083c7547 */ /* 0x004ff2000b83ffff */
.L_x_23:
[----:B------:R-:W-:Y:S05]  /*38e0*/  BRA.U !UP2, `(.L_x_28) ;  /* 0x000000010a1c7547 */ /* 0x000fea000b800000 */
[----:B------:R-:W2:Y:S01]  /*38f0*/  S2UR UR4, SR_CgaCtaId ;  /* 0x00000000000479c3 */ /* 0x000ea20000008800 */
[----:B------:R-:W-:Y:S01]  /*3900*/  ELECT P0, URZ, PT ;  /* 0x0000000000ff782f */ /* 0x000fe20003800000 */
[----:B------:R-:W-:Y:S01]  /*3910*/  HFMA2 R0, -RZ, RZ, 0, 5.9604644775390625e-08 ;  /* 0x00000001ff007431 */ /* 0x000fe200000001ff */
[----:B------:R-:W-:-:S05]  /*3920*/  UMOV UR5, 0x40 ;  /* 0x0000004000057882 */ /* 0x000fca0000000000 */
[----:B------:R-:W-:Y:S01]  /*3930*/  UVIRTCOUNT.DEALLOC.SMPOOL 0x80 ;  /* 0x000000800000784c */ /* 0x000fe20000000000 */
[----:B--2---:R-:W-:-:S09]  /*3940*/  ULEA UR4, UR4, UR5, 0x18 ;  /* 0x0000000504047291 */ /* 0x004fd2000f8ec0ff */
[----:B------:R2:W-:Y:S03]  /*3950*/  @P0 STS.U8 [UR4], R0 ;  /* 0x00000000ff000988 */ /* 0x0005e60008000004 */
.L_x_28:
[----:B------:R-:W-:Y:S06]  /*3960*/  BAR.SYNC.DEFER_BLOCKING 0x1, 0x80 ;  /* 0x0042000000007b1d */ /* 0x000fec0000010000 */
[----:B------:R-:W-:Y:S05]  /*3970*/  BRA.U !UP2, `(.L_x_29) ;  /* 0x000000010aa07547 */ /* 0x000fea000b800000 */
[----:B------:R-:W3:Y:S01]  /*3980*/  S2UR UR4, SR_CgaCtaId ;  /* 0x00000000000479c3 */ /* 0x000ee20000008800 */
[----:B------:R-:W-:Y:S01]  /*3990*/  NOP ;  /* 0x0000000000007918 */ /* 0x000fe20000000000 */
[----:B------:R-:W-:Y:S01]  /*39a0*/  UMOV UR5, 0x50 ;  /* 0x0000005000057882 */ /* 0x000fe20000000000 */
[----:B------:R-:W-:Y:S01]  /*39b0*/  ULOP3.LUT UR9, UR26, 0xffff, URZ, 0xc0, !UPT ;  /* 0x0000ffff1a097892 */ /* 0x000fe2000f8ec0ff */
[----:B------:R-:W-:-:S03]  /*39c0*/  UMOV UR6, 0xff ;  /* 0x000000ff00067882 */ /* 0x000fc60000000000 */
[----:B------:R-:W-:-:S04]  /*39d0*/  USHF.R.U32.HI UR9, URZ, 0x5, UR9 ;  /* 0x00000005ff097899 */ /* 0x000fc80008011609 */
[----:B------:R-:W-:Y:S02]  /*39e0*/  UIADD3 UR8, UPT, UPT, UR9, 0x10, URZ ;  /* 0x0000001009087890 */ /* 0x000fe4000fffe0ff */
[----:B------:R-:W-:Y:S02]  /*39f0*/  USHF.L.U32 UR6, UR6, UR9, URZ ;  /* 0x0000000906067299 */ /* 0x000fe400080006ff */
[----:B---3--:R-:W-:-:S03]  /*3a00*/  ULEA UR4, UR4, UR5, 0x18 ;  /* 0x0000000504047291 */ /* 0x008fc6000f8ec0ff */
[----:B------:R-:W-:Y:S02]  /*3a10*/  UMOV UR5, 0x1 ;  /* 0x0000000100057882 */ /* 0x000fe40000000000 */
[----:B------:R-:W-:-:S04]  /*3a20*/  USHF.L.U32 UR8, UR5, UR8, URZ ;  /* 0x0000000805087299 */ /* 0x000fc800080006ff */
[----:B--2---:R-:W2:Y:S01]  /*3a30*/  LDS R0, [UR4] ;  /* 0x00000004ff007984 */ /* 0x004ea20008000800 */
[----:B------:R-:W-:-:S04]  /*3a40*/  ULOP3.LUT UR8, UR8, UR6, URZ, 0xfc, !UPT ;  /* 0x0000000608087292 */ /* 0x000fc8000f8efcff */
[----:B------:R-:W-:Y:S01]  /*3a50*/  ULOP3.LUT UR6, UR8, 0xffff, URZ, 0xc0, !UPT ;  /* 0x0000ffff08067892 */ /* 0x000fe2000f8ec0ff */
[----:B--2---:R-:W-:-:S13]  /*3a60*/  R2UR UR7, R0 ;  /* 0x00000000000772ca */ /* 0x004fda00000e0000 */
[----:B------:R-:W-:-:S04]  /*3a70*/  ULOP3.LUT UR5, UR8, 0xffff, UR7, 0x80, !UPT ;  /* 0x0000ffff08057892 */ /* 0x000fc8000f8e8007 */
[----:B------:R-:W-:-:S09]  /*3a80*/  UISETP.NE.AND UP0, UPT, UR5, UR6, UPT ;  /* 0x000000060500728c */ /* 0x000fd2000bf05270 */
[----:B------:R-:W-:Y:S05]  /*3a90*/  BRA.U UP0, `(.L_x_30) ;  /* 0x00000001004c7547 */ /* 0x000fea000b800000 */
[----:B------:R-:W-:Y:S02]  /*3aa0*/  USHF.R.U32.HI UR5, URZ, 0x10, UR8 ;  /* 0x00000010ff057899 */ /* 0x000fe40008011608 */
[----:B------:R-:W-:-:S04]  /*3ab0*/  USHF.R.U32.HI UR6, URZ, 0x10, UR7 ;  /* 0x00000010ff067899 */ /* 0x000fc80008011607 */
[----:B------:R-:W-:-:S04]  /*3ac0*/  ULOP3.LUT UR6, UR6, UR5, URZ, 0xc0, !UPT ;  /* 0x0000000506067292 */ /* 0x000fc8000f8ec0ff */
[----:B------:R-:W-:-:S09]  /*3ad0*/  UISETP.NE.AND UP0, UPT, UR6, UR5, UPT ;  /* 0x000000050600728c */ /* 0x000fd2000bf05270 */
[----:B------:R-:W-:Y:S05]  /*3ae0*/  BRA.U UP0, `(.L_x_31) ;  /* 0x00000001002c7547 */ /* 0x000fea000b800000 */
[----:B-1----:R-:W1:Y:S01]  /*3af0*/  S2R R2, SR_LANEID ;  /* 0x0000000000027919 */ /* 0x002e620000000000 */
[----:B------:R-:W-:Y:S01]  /*3b00*/  ULOP3.LUT UR8, URZ, UR8, URZ, 0x33, !UPT ;  /* 0x00000008ff087292 */ /* 0x000fe2000f8e33ff */
[----:B------:R-:W-:Y:S02]  /*3b10*/  VOTEU.ANY UR6, UPT, PT ;  /* 0x0000000000067886 */ /* 0x000fe400038e0100 */
[----:B------:R-:W-:-:S03]  /*3b20*/  UFLO.U32 UR6, UR6 ;  /* 0x00000006000672bd */ /* 0x000fc600080e0000 */
[----:B------:R-:W-:-:S04]  /*3b30*/  IMAD.U32 R0, RZ, RZ, UR8 ;  /* 0x00000008ff007e24 */ /* 0x000fc8000f8e00ff */
[----:B------:R-:W2:Y:S02]  /*3b40*/  REDUX UR5, R0 ;  /* 0x00000000000573c4 */ /* 0x000ea40000000000 */
[----:B------:R3:W-:Y:S01]  /*3b50*/  UTCATOMSWS.AND URZ, UR8 ;  /* 0x0000000800ff79e3 */ /* 0x0007e20008000000 */
[----:B-1----:R-:W-:Y:S02]  /*3b60*/  ISETP.EQ.U32.AND P0, PT, R2, UR6, PT ;  /* 0x0000000602007c0c */ /* 0x002fe4000bf02070 */
[----:B--2---:R-:W-:-:S11]  /*3b70*/  MOV R2, UR5 ;  /* 0x0000000500027c02 */ /* 0x004fd60008000f00 */
[----:B------:R3:W-:Y:S01]  /*3b80*/  @P0 ATOMS.AND RZ, [UR4], R2 ;  /* 0x00000002ffff098c */ /* 0x0007e2000a800004 */
[----:B------:R-:W-:Y:S05]  /*3b90*/  BRA `(.L_x_32) ;  /* 0x0000000000147947 */ /* 0x000fea0003800000 */
.L_x_31:
[----:B-1----:R-:W-:Y:S02]  /*3ba0*/  MOV R2, 0x3bc0 ;  /* 0x00003bc000027802 */ /* 0x002fe40000000f00 */
[----:B------:R-:W-:Y:S05]  /*3bb0*/  CALL.REL.NOINC `($__internal_0_$__cuda_sm10x_tcgen05_guardrail_trap_col_being_dealloced_not_returned_by_alloc) ;  /* 0x0000000000d07944 */ /* 0x000fea0003c00000 */
[----:B------:R-:W-:Y:S05]  /*3bc0*/  BRA `(.L_x_32) ;  /* 0x0000000000087947 */ /* 0x000fea0003800000 */
.L_x_30:
[----:B-1----:R-:W-:Y:S02]  /*3bd0*/  MOV R2, 0x3bf0 ;  /* 0x00003bf000027802 */ /* 0x002fe40000000f00 */
[----:B------:R-:W-:Y:S05]  /*3be0*/  CALL.REL.NOINC `($__internal_2_$__cuda_sm10x_tcgen05_guardrail_trap_unallocated_columns_being_dealloced) ;  /* 0x0000000000dc7944 */ /* 0x000fea0003c00000 */
.L_x_32:
[----:B------:R-:W-:Y:S01]  /*3bf0*/  NOP ;  /* 0x0000000000007918 */ /* 0x000fe20000000000 */
.L_x_29:
[----:B------:R-:W-:-:S04]  /*3c00*/  DEPBAR.LE SB0, 0x0 ;  /* 0x000080000000791a */ /* 0x000fc80000000000 */
[----:B---3--:R-:W-:Y:S05]  /*3c10*/  EXIT ;  /* 0x000000000000794d */ /* 0x008fea0003800000 */
.L_x_6:
[----:B------:R-:W-:Y:S02]  /*3c20*/  MOV R6, UR14 ;  /* 0x0000000e00067c02 */ /* 0x000fe40008000f00 */
[----:B------:R-:W-:Y:S02]  /*3c30*/  MOV R7, UR14 ;  /* 0x0000000e00077c02 */ /* 0x000fe40008000f00 */
[----:B------:R-:W-:-:S07]  /*3c40*/  MOV R0, UR9 ;  /* 0x0000000900007c02 */ /* 0x000fce0008000f00 */
.L_x_33:
[----:B-1----:R1:W2:Y:S02]  /*3c50*/  SYNCS.PHASECHK.TRANS64.TRYWAIT P0, [R0+URZ+0x28], R7 ;  /* 0x00002807000075a7 */ /* 0x0022a400080011ff */
[----:B--2---:R-:W-:Y:S05]  /*3c60*/  @!P0 NANOSLEEP.SYNCS 0x989680 ;  /* 0x009896800000895d */ /* 0x004fea0003900000 */
[----:B------:R-:W2:Y:S02]  /*3c70*/  @!P0 SYNCS.PHASECHK.TRANS64 P0, [R0+URZ+0x28], R7 ;  /* 0x00002807000085a7 */ /* 0x000ea400080010ff */
[----:B--2---:R-:W-:Y:S05]  /*3c80*/  @!P0 BRA `(.L_x_33) ;  /* 0xfffffffc00f08947 */ /* 0x004fea000383ffff */
[----:B------:R-:W-:Y:S05]  /*3c90*/  BRA `(.L_x_5) ;  /* 0xffffffcc00287947 */ /* 0x000fea000383ffff */
.L_x_9:
[----:B------:R-:W-:Y:S02]  /*3ca0*/  MOV R6, UR6 ;  /* 0x0000000600067c02 */ /* 0x000fe40008000f00 */
[----:B------:R-:W-:Y:S02]  /*3cb0*/  MOV R7, UR6 ;  /* 0x0000000600077c02 */ /* 0x000fe40008000f00 */
[----:B------:R-:W-:-:S07]  /*3cc0*/  MOV R0, UR4 ;  /* 0x0000000400007c02 */ /* 0x000fce0008000f00 */
.L_x_34:
[----:B-1----:R1:W5:Y:S02]  /*3cd0*/  SYNCS.PHASECHK.TRANS64.TRYWAIT P0, [R0+URZ+0x28], R7 ;  /* 0x00002807000075a7 */ /* 0x00236400080011ff */
[----:B-----5:R-:W-:Y:S05]  /*3ce0*/  @!P0 NANOSLEEP.SYNCS 0x989680 ;  /* 0x009896800000895d */ /* 0x020fea0003900000 */
[----:B------:R-:W5:Y:S02]  /*3cf0*/  @!P0 SYNCS.PHASECHK.TRANS64 P0, [R0+URZ+0x28], R7 ;  /* 0x00002807000085a7 */ /* 0x000f6400080010ff */
[----:B-----5:R-:W-:Y:S05]  /*3d00*/  @!P0 BRA `(.L_x_34) ;  /* 0xfffffffc00f08947 */ /* 0x020fea000383ffff */
[----:B------:R-:W-:Y:S05]  /*3d10*/  BRA `(.L_x_35) ;  /* 0xffffffd000207947 */ /* 0x000fea000383ffff */
.L_x_12:
[----:B------:R-:W-:Y:S02]  /*3d20*/  MOV R0, UR7 ;  /* 0x0000000700007c02 */ /* 0x000fe40008000f00 */
[-C--:B------:R-:W-:Y:S02]  /*3d30*/  MOV R6, R2.reuse ;  /* 0x0000000200067202 */ /* 0x080fe40000000f00 */
[----:B------:R-:W-:-:S07]  /*3d40*/  MOV R7, R2 ;  /* 0x0000000200077202 */ /* 0x000fce0000000f00 */
.L_x_36:
[----:B-1----:R1:W4:Y:S02]  /*3d50*/  SYNCS.PHASECHK.TRANS64.TRYWAIT P0, [R0+URZ+0x60], R7 ;  /* 0x00006007000075a7 */ /* 0x00232400080011ff */
[----:B----4-:R-:W-:Y:S05]  /*3d60*/  @!P0 NANOSLEEP.SYNCS 0x989680 ;  /* 0x009896800000895d */ /* 0x010fea0003900000 */
[----:B------:R-:W4:Y:S02]  /*3d70*/  @!P0 SYNCS.PHASECHK.TRANS64 P0, [R0+URZ+0x60], R7 ;  /* 0x00006007000085a7 */ /* 0x000f2400080010ff */
[----:B----4-:R-:W-:Y:S05]  /*3d80*/  @!P0 BRA `(.L_x_36) ;  /* 0xfffffffc00f08947 */ /* 0x010fea000383ffff */
[----:B------:R-:W-:Y:S05]  /*3d90*/  BRA `(.L_x_37) ;  /* 0xffffffd000dc7947 */ /* 0x000fea000383ffff */
.L_x_14:
[----:B------:R-:W-:Y:S02]  /*3da0*/  MOV R6, UR11 ;  /* 0x0000000b00067c02 */ /* 0x000fe40008000f00 */
[----:B------:R-:W-:Y:S02]  /*3db0*/  MOV R7, UR11 ;  /* 0x0000000b00077c02 */ /* 0x000fe40008000f00 */
[----:B------:R-:W-:Y:S07]  /*3dc0*/  MOV R0, UR5 ;  /* 0x0000000500007c02 */ /* 0x000fee0008000f00 */
.L_x_38:
[----:B-1----:R1:W4:Y:S02]  /*3dd0*/  SYNCS.PHASECHK.TRANS64.TRYWAIT P1, [R0+URZ], R7 ;  /* 0x00000007000075a7 */ /* 0x00232400080211ff */
[----:B----4-:R-:W-:Y:S05]  /*3de0*/  @!P1 NANOSLEEP.SYNCS 0x989680 ;  /* 0x009896800000995d */ /* 0x010fea0003900000 */
[----:B------:R-:W4:Y:S02]  /*3df0*/  @!P1 SYNCS.PHASECHK.TRANS64 P1, [R0+URZ], R7 ;  /* 0x00000007000095a7 */ /* 0x000f2400080210ff */
[----:B----4-:R-:W-:Y:S05]  /*3e00*/  @!P1 BRA `(.L_x_38) ;  /* 0xfffffffc00f09947 */ /* 0x010fea000383ffff */
[----:B------:R-:W-:Y:S05]  /*3e10*/  BRA `(.L_x_13) ;  /* 0xffffffd400287947 */ /* 0x000fea000383ffff */
.L_x_17:
[----:B----45:R-:W-:Y:S02]  /*3e20*/  MOV R0, UR4 ;  /* 0x0000000400007c02 */ /* 0x030fe40008000f00 */
[----:B------:R-:W-:-:S07]  /*3e30*/  MOV R7, R6 ;  /* 0x0000000600077202 */ /* 0x000fce0000000f00 */
.L_x_39:
[----:B-1----:R1:W4:Y:S02]  /*3e40*/  SYNCS.PHASECHK.TRANS64.TRYWAIT P0, [R0+URZ+0x60], R7 ;  /* 0x00006007000075a7 */ /* 0x00232400080011ff */
[----:B----4-:R-:W-:Y:S05]  /*3e50*/  @!P0 NANOSLEEP.SYNCS 0x989680 ;  /* 0x009896800000895d */ /* 0x010fea0003900000 */
[----:B------:R-:W4:Y:S02]  /*3e60*/  @!P0 SYNCS.PHASECHK.TRANS64 P0, [R0+URZ+0x60], R7 ;  /* 0x00006007000085a7 */ /* 0x000f2400080010ff */
[----:B----4-:R-:W-:Y:S05]  /*3e70*/  @!P0 BRA `(.L_x_39) ;  /* 0xfffffffc00f08947 */ /* 0x010fea000383ffff */
[----:B------:R-:W-:Y:S05]  /*3e80*/  BRA `(.L_x_10) ;  /* 0xffffffd400d07947 */ /* 0x000fea000383ffff */
.L_x_24:
[----:B------:R-:W-:Y:S02]  /*3e90*/  MOV R4, UR11 ;  /* 0x0000000b00047c02 */ /* 0x000fe40008000f00 */
[----:B------:R-:W-:-:S07]  /*3ea0*/  MOV R7, R6 ;  /* 0x0000000600077202 */ /* 0x000fce0000000f00 */
.L_x_40:
[----:B-1----:R1:W2:Y:S02]  /*3eb0*/  SYNCS.PHASECHK.TRANS64.TRYWAIT P0, [R4+URZ+0x50], R7 ;  /* 0x00005007040075a7 */ /* 0x0022a400080011ff */
[----:B--2---:R-:W-:Y:S05]  /*3ec0*/  @!P0 NANOSLEEP.SYNCS 0x989680 ;  /* 0x009896800000895d */ /* 0x004fea0003900000 */
[----:B------:R-:W2:Y:S02]  /*3ed0*/  @!P0 SYNCS.PHASECHK.TRANS64 P0, [R4+URZ+0x50], R7 ;  /* 0x00005007040085a7 */ /* 0x000ea400080010ff */
[----:B--2---:R-:W-:Y:S05]  /*3ee0*/  @!P0 BRA `(.L_x_40) ;  /* 0xfffffffc00f08947 */ /* 0x004fea000383ffff */
[----:B------:R-:W-:Y:S05]  /*3ef0*/  BRA `(.L_x_41) ;  /* 0xffffffdc00f07947 */ /* 0x000fea000383ffff */
        .weak           $__internal_0_$__cuda_sm10x_tcgen05_guardrail_trap_col_being_dealloced_not_returned_by_alloc
        .type           $__internal_0_$__cuda_sm10x_tcgen05_guardrail_trap_col_being_dealloced_not_returned_by_alloc,@function
        .size           $__internal_0_$__cuda_sm10x_tcgen05_guardrail_trap_col_being_dealloced_not_returned_by_alloc,($__internal_1_$__cuda_sm10x_tcgen05_guardrail_trap_phase_invalid_during_alloc - $__internal_0_$__cuda_sm10x_tcgen05_guardrail_trap_col_being_dealloced_not_returned_by_alloc)
$__internal_0_$__cuda_sm10x_tcgen05_guardrail_trap_col_being_dealloced_not_returned_by_alloc:
[----:B------:R-:W-:Y:S05]  /*3f00*/  BPT.TRAP 0x1 ;  /* 0x000000040000795c */ /* 0x000fea0000300000 */
[----:B------:R-:W-:-:S04]  /*3f10*/  HFMA2 R3, -RZ, RZ, 0, 0 ;  /* 0x00000000ff037431 */ /* 0x000fc800000001ff */
[----:B------:R-:W-:Y:S05]  /*3f20*/  RET.REL.NODEC R2 `(kernel_cutlass_kernel_cudnngemm_swigludense_gemm_persistent_swigluPersistentDenseGemmKernel_object_at__TiledMMA_ThrLayoutVMNK11110000_PermutationMNK____MMAAtom_ThrID10_ShapeMNK12812816_TV_0) ;  /* 0xffffffc002347950 */ /* 0x000fea0003c3ffff */
        .weak           $__internal_1_$__cuda_sm10x_tcgen05_guardrail_trap_phase_invalid_during_alloc
        .type           $__internal_1_$__cuda_sm10x_tcgen05_guardrail_trap_phase_invalid_during_alloc,@function
        .size           $__internal_1_$__cuda_sm10x_tcgen05_guardrail_trap_phase_invalid_during_alloc,($__internal_2_$__cuda_sm10x_tcgen05_guardrail_trap_unallocated_columns_being_dealloced - $__internal_1_$__cuda_sm10x_tcgen05_guardrail_trap_phase_invalid_during_alloc)
$__internal_1_$__cuda_sm10x_tcgen05_guardrail_trap_phase_invalid_during_alloc:
[----:B------:R-:W-:Y:S05]  /*3f30*/  BPT.TRAP 0x1 ;  /* 0x000000040000795c */ /* 0x000fea0000300000 */
[----:B------:R-:W-:-:S04]  /*3f40*/  MOV R5, 0x0 ;  /* 0x0000000000057802 */ /* 0x000fc80000000f00 */
[----:B------:R-:W-:Y:S05]  /*3f50*/  RET.REL.NODEC R4 `(kernel_cutlass_kernel_cudnngemm_swigludense_gemm_persistent_swigluPersistentDenseGemmKernel_object_at__TiledMMA_ThrLayoutVMNK11110000_PermutationMNK____MMAAtom_ThrID10_ShapeMNK12812816_TV_0) ;  /* 0xffffffc004287950 */ /* 0x000fea0003c3ffff */
        .weak           $__internal_2_$__cuda_sm10x_tcgen05_guardrail_trap_unallocated_columns_being_dealloced
        .type           $__internal_2_$__cuda_sm10x_tcgen05_guardrail_trap_unallocated_columns_being_dealloced,@function
        .size           $__internal_2_$__cuda_sm10x_tcgen05_guardrail_trap_unallocated_columns_being_dealloced,(.L_x_45 - $__internal_2_$__cuda_sm10x_tcgen05_guardrail_trap_unallocated_columns_being_dealloced)
$__internal_2_$__cuda_sm10x_tcgen05_guardrail_trap_unallocated_columns_being_dealloced:
[----:B------:R-:W-:Y:S05]  /*3f60*/  BPT.TRAP 0x1 ;  /* 0x000000040000795c */ /* 0x000fea0000300000 */
[----:B------:R-:W-:-:S04]  /*3f70*/  HFMA2 R3, -RZ, RZ, 0, 0 ;  /* 0x00000000ff037431 */ /* 0x000fc800000001ff */
[----:B------:R-:W-:Y:S05]  /*3f80*/  RET.REL.NODEC R2 `(kernel_cutlass_kernel_cudnngemm_swigludense_gemm_persistent_swigluPersistentDenseGemmKernel_object_at__TiledMMA_ThrLayoutVMNK11110000_PermutationMNK____MMAAtom_ThrID10_ShapeMNK12812816_TV_0) ;  /* 0xffffffc0021c7950 */ /* 0x000fea0003c3ffff */
.L_x_42:
[----:B------:R-:W-:-:S00]  /*3f90*/  BRA `(.L_x_42) ;  /* 0xfffffffc00fc7947 */ /* 0x000fc0000383ffff */
[----:B------:R-:W-:-:S00]  /*3fa0*/  NOP ;  /* 0x0000000000007918 */ /* 0x000fc00000000000 */
        /* <DEDUP_REMOVED lines=13> */
.L_x_45:


//--------------------- .nv.shared.kernel_cutlass_kernel_cudnngemm_swigludense_gemm_persistent_swigluPersistentDenseGemmKernel_object_at__TiledMMA_ThrLayoutVMNK11110000_PermutationMNK____MMAAtom_ThrID10_ShapeMNK12812816_TV_0 --------------------------
	.section	.nv.shared.kernel_cutlass_kernel_cudnngemm_swigludense_gemm_persistent_swigluPersistentDenseGemmKernel_object_at__TiledMMA_ThrLayoutVMNK11110000_PermutationMNK____MMAAtom_ThrID10_ShapeMNK12812816_TV_0,"aw",@nobits
	.sectionflags	@""
	.align	1024
	.zero		1024


//--------------------- .nv.shared.reserved.0     --------------------------
	.section	.nv.shared.reserved.0,"aw",@nobits
	.align	8
	.weak		__nv_reservedSMEM_offset_0_alias
	.size		__nv_reservedSMEM_offset_0_alias, 0, 64
	.other		__nv_reservedSMEM_offset_0_alias,@"STO_CUDA_RESERVED_SHARED STV_DEFAULT"
__nv_reservedSMEM_offset_0_alias:
	.zero		0
.nv.shared.reserved.0:
	.zero		64
	.weak		__nv_reservedSMEM_allocation_phase
	.type		__nv_reservedSMEM_allocation_phase,@object
	.size		__nv_reservedSMEM_allocation_phase,(.L_0 - __nv_reservedSMEM_allocation_phase)
__nv_reservedSMEM_allocation_phase:
	.zero		1
.L_0:
	.zero		7
	.weak		__nv_reservedSMEM_devtool_atexit_pc
	.type		__nv_reservedSMEM_devtool_atexit_pc,@object
	.size		__nv_reservedSMEM_devtool_atexit_pc,(__nv_reservedSMEM_allocation_mask - __nv_reservedSMEM_devtool_atexit_pc)
__nv_reservedSMEM_devtool_atexit_pc:
	.zero		8
	.weak		__nv_reservedSMEM_allocation_mask
	.type		__nv_reservedSMEM_allocation_mask,@object
	.size		__nv_reservedSMEM_allocation_mask,(.L_2 - __nv_reservedSMEM_allocation_mask)
__nv_reservedSMEM_allocation_mask:
	.zero		4
.L_2:


//--------------------- .nv.constant0.kernel_cutlass_kernel_cudnngemm_swigludense_gemm_persistent_swigluPersistentDenseGemmKernel_object_at__TiledMMA_ThrLayoutVMNK11110000_PermutationMNK____MMAAtom_ThrID10_ShapeMNK12812816_TV_0 --------------------------
	.section	.nv.constant0.kernel_cutlass_kernel_cudnngemm_swigludense_gemm_persistent_swigluPersistentDenseGemmKernel_object_at__TiledMMA_ThrLayoutVMNK11110000_PermutationMNK____MMAAtom_ThrID10_ShapeMNK12812816_TV_0,"a",@progbits
	.sectionflags	@""
	.align	4
.nv.constant0.kernel_cutlass_kernel_cudnngemm_swigludense_gemm_persistent_swigluPersistentDenseGemmKernel_object_at__TiledMMA_ThrLayoutVMNK11110000_PermutationMNK____MMAAtom_ThrID10_ShapeMNK12812816_TV_0:
	.zero		1512


//--------------------- SYMBOLS --------------------------

	.type		.nv.reservedSmem.offset0,@object
	.size		.nv.reservedSmem.offset0,0x4
	.type		.nv.reservedSmem.cap,@object
	.size		.nv.reservedSmem.cap,0x4
